def matmul_kernel(
    a_ptr,
    b_ptr,
    c_ptr,
    M,
    N,
    K,
    stride_am,
    stride_ak,
    stride_bk,
    stride_bn,
    stride_cm,
    stride_cn,
    BLOCK_M: tl.constexpr,
    BLOCK_N: tl.constexpr,
    BLOCK_K: tl.constexpr,
    GROUP_M: tl.constexpr,
):
    pid = tl.program_id(axis=0)
    num_pid_m = tl.cdiv(M, BLOCK_M)
    num_pid_n = tl.cdiv(N, BLOCK_N)
    num_pid_in_group = GROUP_M * num_pid_n
    group_id = pid // num_pid_in_group
    first_pid_m = group_id * GROUP_M
    group_size_m = min(num_pid_m - first_pid_m, GROUP_M)
    pid_m = first_pid_m + ((pid % num_pid_in_group) % group_size_m)
    pid_n = (pid % num_pid_in_group) // group_size_m

    offs_am = (pid_m * BLOCK_M + tl.arange(0, BLOCK_M)) % M
    offs_bn = (pid_n * BLOCK_N + tl.arange(0, BLOCK_N)) % N
    offs_k = tl.arange(0, BLOCK_K)
    a_ptrs = a_ptr + offs_am[:, None] * stride_am + offs_k[None, :] * stride_ak
    b_ptrs = b_ptr + offs_k[:, None] * stride_bk + offs_bn[None, :] * stride_bn

    acc = tl.zeros((BLOCK_M, BLOCK_N), dtype=tl.float32)
    for kk in range(0, tl.cdiv(K, BLOCK_K)):
        a = tl.load(a_ptrs, mask=offs_k[None, :] < K - kk * BLOCK_K, other=0.0)
        b = tl.load(b_ptrs, mask=offs_k[:, None] < K - kk * BLOCK_K, other=0.0)
        acc = tl.dot(a, b, acc)
        a_ptrs += BLOCK_K * stride_ak
        b_ptrs += BLOCK_K * stride_bk

    c = acc.to(c_ptr.dtype.element_ty)
    offs_cm = pid_m * BLOCK_M + tl.arange(0, BLOCK_M)
    offs_cn = pid_n * BLOCK_N + tl.arange(0, BLOCK_N)
    c_ptrs = c_ptr + offs_cm[:, None] * stride_cm + offs_cn[None, :] * stride_cn
    mask = (offs_cm[:, None] < M) & (offs_cn[None, :] < N)
    tl.store(c_ptrs, c, mask=mask)

# config = {"BLOCK_K": 32, "BLOCK_M": 128, "BLOCK_N": 128, "GROUP_M": 8, "arch": "sm_80", "dtype": "fp32", "num_ctas": 1, "num_stages": 3, "num_warps": 16}
# arch = sm_80


// ===== COMPILED SASS (sm_80) =====

	.target	sm_80

	.elftype	@"ET_EXEC"


//--------------------- .note.nv.tkinfo           --------------------------
	.section	.note.nv.tkinfo,"",@"SHT_NOTE"
	.sectionflags	@"SHF_NOTE_NV_TKINFO"
	.tkinfo
        /*0018*/ 	.word	0x00000002
        /*0030*/ 	.string	""
        /*0030*/ 	.string	"ptxas"
        /*0030*/ 	.string	"Cuda compilation tools, release 13.0, V13.0.88"
        /*0030*/ 	.string	"Build cuda_13.0.r13.0/compiler.36424714_0"
        /*0030*/ 	.string	"-v  -suppress-debug-info  -lineinfo  -arch sm_80 "



//--------------------- .note.nv.cuinfo           --------------------------
	.section	.note.nv.cuinfo,"",@"SHT_NOTE"
	.sectionflags	@"SHF_NOTE_NV_CUINFO"
        /*0018*/ 	.short	0x0002
        /*001a*/ 	.short	0x0050
        /*001c*/ 	.short	0x0082
	.zero		2


//--------------------- .nv.info                  --------------------------
	.section	.nv.info,"",@"SHT_CUDA_INFO"
	.align	4


	//----- nvinfo : EIATTR_REGCOUNT
	.align		4
        /*0000*/ 	.byte	0x04, 0x2f
        /*0002*/ 	.short	(.L_1 - .L_0)
	.align		4
.L_0:
        /*0004*/ 	.word	index@(matmul_kernel)
        /*0008*/ 	.word	0x0000007e


	//----- nvinfo : EIATTR_FRAME_SIZE
	.align		4
.L_1:
        /*000c*/ 	.byte	0x04, 0x11
        /*000e*/ 	.short	(.L_3 - .L_2)
	.align		4
.L_2:
        /*0010*/ 	.word	index@(matmul_kernel)
        /*0014*/ 	.word	0x00000000


	//----- nvinfo : EIATTR_MIN_STACK_SIZE
	.align		4
.L_3:
        /*0018*/ 	.byte	0x04, 0x12
        /*001a*/ 	.short	(.L_5 - .L_4)
	.align		4
.L_4:
        /*001c*/ 	.word	index@(matmul_kernel)
        /*0020*/ 	.word	0x00000000
.L_5:


//--------------------- .nv.info.matmul_kernel    --------------------------
	.section	.nv.info.matmul_kernel,"",@"SHT_CUDA_INFO"
	.sectionflags	@""
	.align	4


	//----- nvinfo : EIATTR_CUDA_API_VERSION
	.align		4
        /*0000*/ 	.byte	0x04, 0x37
        /*0002*/ 	.short	(.L_7 - .L_6)
.L_6:
        /*0004*/ 	.word	0x00000082


	//----- nvinfo : EIATTR_SW2861232_WAR
	.align		4
.L_7:
        /*0008*/ 	.byte	0x01, 0x35
	.zero		2


	//----- nvinfo : EIATTR_PARAM_CBANK
	.align		4
        /*000c*/ 	.byte	0x04, 0x0a
        /*000e*/ 	.short	(.L_9 - .L_8)
	.align		4
.L_8:
        /*0010*/ 	.word	index@(.nv.constant0.matmul_kernel)
        /*0014*/ 	.short	0x0160
        /*0016*/ 	.short	0x0050


	//----- nvinfo : EIATTR_CBANK_PARAM_SIZE
	.align		4
.L_9:
        /*0018*/ 	.byte	0x03, 0x19
        /*001a*/ 	.short	0x0050


	//----- nvinfo : EIATTR_KPARAM_INFO
	.align		4
        /*001c*/ 	.byte	0x04, 0x17
        /*001e*/ 	.short	(.L_11 - .L_10)
.L_10:
        /*0020*/ 	.word	0x00000000
        /*0024*/ 	.short	0x000d
        /*0026*/ 	.short	0x0048
        /*0028*/ 	.byte	0x00, 0xf4, 0x21, 0x00


	//----- nvinfo : EIATTR_KPARAM_INFO
	.align		4
.L_11:
        /*002c*/ 	.byte	0x04, 0x17
        /*002e*/ 	.short	(.L_13 - .L_12)
.L_12:
        /*0030*/ 	.word	0x00000000
        /*0034*/ 	.short	0x000c
        /*0036*/ 	.short	0x0040
        /*0038*/ 	.byte	0x00, 0xf4, 0x21, 0x00


	//----- nvinfo : EIATTR_KPARAM_INFO
	.align		4
.L_13:
        /*003c*/ 	.byte	0x04, 0x17
        /*003e*/ 	.short	(.L_15 - .L_14)
.L_14:
        /*0040*/ 	.word	0x00000000
        /*0044*/ 	.short	0x000b
        /*0046*/ 	.short	0x0038
        /*0048*/ 	.byte	0x00, 0xf0, 0x11, 0x00


	//----- nvinfo : EIATTR_KPARAM_INFO
	.align		4
.L_15:
        /*004c*/ 	.byte	0x04, 0x17
        /*004e*/ 	.short	(.L_17 - .L_16)
.L_16:
        /*0050*/ 	.word	0x00000000
        /*0054*/ 	.short	0x000a
        /*0056*/ 	.short	0x0034
        /*0058*/ 	.byte	0x00, 0xf0, 0x11, 0x00


	//----- nvinfo : EIATTR_KPARAM_INFO
	.align		4
.L_17:
        /*005c*/ 	.byte	0x04, 0x17
        /*005e*/ 	.short	(.L_19 - .L_18)
.L_18:
        /*0060*/ 	.word	0x00000000
        /*0064*/ 	.short	0x0009
        /*0066*/ 	.short	0x0030
        /*0068*/ 	.byte	0x00, 0xf0, 0x11, 0x00


	//----- nvinfo : EIATTR_KPARAM_INFO
	.align		4
.L_19:
        /*006c*/ 	.byte	0x04, 0x17
        /*006e*/ 	.short	(.L_21 - .L_20)
.L_20:
        /*0070*/ 	.word	0x00000000
        /*0074*/ 	.short	0x0008
        /*0076*/ 	.short	0x002c
        /*0078*/ 	.byte	0x00, 0xf0, 0x11, 0x00


	//----- nvinfo : EIATTR_KPARAM_INFO
	.align		4
.L_21:
        /*007c*/ 	.byte	0x04, 0x17
        /*007e*/ 	.short	(.L_23 - .L_22)
.L_22:
        /*0080*/ 	.word	0x00000000
        /*0084*/ 	.short	0x0007
        /*0086*/ 	.short	0x0028
        /*0088*/ 	.byte	0x00, 0xf0, 0x11, 0x00


	//----- nvinfo : EIATTR_KPARAM_INFO
	.align		4
.L_23:
        /*008c*/ 	.byte	0x04, 0x17
        /*008e*/ 	.short	(.L_25 - .L_24)
.L_24:
        /*0090*/ 	.word	0x00000000
        /*0094*/ 	.short	0x0006
        /*0096*/ 	.short	0x0024
        /*0098*/ 	.byte	0x00, 0xf0, 0x11, 0x00


	//----- nvinfo : EIATTR_KPARAM_INFO
	.align		4
.L_25:
        /*009c*/ 	.byte	0x04, 0x17
        /*009e*/ 	.short	(.L_27 - .L_26)
.L_26:
        /*00a0*/ 	.word	0x00000000
        /*00a4*/ 	.short	0x0005
        /*00a6*/ 	.short	0x0020
        /*00a8*/ 	.byte	0x00, 0xf0, 0x11, 0x00


	//----- nvinfo : EIATTR_KPARAM_INFO
	.align		4
.L_27:
        /*00ac*/ 	.byte	0x04, 0x17
        /*00ae*/ 	.short	(.L_29 - .L_28)
.L_28:
        /*00b0*/ 	.word	0x00000000
        /*00b4*/ 	.short	0x0004
        /*00b6*/ 	.short	0x001c
        /*00b8*/ 	.byte	0x00, 0xf0, 0x11, 0x00


	//----- nvinfo : EIATTR_KPARAM_INFO
	.align		4
.L_29:
        /*00bc*/ 	.byte	0x04, 0x17
        /*00be*/ 	.short	(.L_31 - .L_30)
.L_30:
        /*00c0*/ 	.word	0x00000000
        /*00c4*/ 	.short	0x0003
        /*00c6*/ 	.short	0x0018
        /*00c8*/ 	.byte	0x00, 0xf0, 0x11, 0x00


	//----- nvinfo : EIATTR_KPARAM_INFO
	.align		4
.L_31:
        /*00cc*/ 	.byte	0x04, 0x17
        /*00ce*/ 	.short	(.L_33 - .L_32)
.L_32:
        /*00d0*/ 	.word	0x00000000
        /*00d4*/ 	.short	0x0002
        /*00d6*/ 	.short	0x0010
        /*00d8*/ 	.byte	0x00, 0xf4, 0x21, 0x00


	//----- nvinfo : EIATTR_KPARAM_INFO
	.align		4
.L_33:
        /*00dc*/ 	.byte	0x04, 0x17
        /*00de*/ 	.short	(.L_35 - .L_34)
.L_34:
        /*00e0*/ 	.word	0x00000000
        /*00e4*/ 	.short	0x0001
        /*00e6*/ 	.short	0x0008
        /*00e8*/ 	.byte	0x00, 0xf4, 0x21, 0x00


	//----- nvinfo : EIATTR_KPARAM_INFO
	.align		4
.L_35:
        /*00ec*/ 	.byte	0x04, 0x17
        /*00ee*/ 	.short	(.L_37 - .L_36)
.L_36:
        /*00f0*/ 	.word	0x00000000
        /*00f4*/ 	.short	0x0000
        /*00f6*/ 	.short	0x0000
        /*00f8*/ 	.byte	0x00, 0xf4, 0x21, 0x00


	//----- nvinfo : EIATTR_MAXREG_COUNT
	.align		4
.L_37:
        /*00fc*/ 	.byte	0x03, 0x1b
        /*00fe*/ 	.short	0x0080


	//----- nvinfo : EIATTR_NUM_BARRIERS
	.align		4
        /*0100*/ 	.byte	0x02, 0x4c
        /*0102*/ 	.byte	0x01
	.zero		1


	//----- nvinfo : EIATTR_MERCURY_ISA_VERSION
	.align		4
        /*0104*/ 	.byte	0x03, 0x5f
        /*0106*/ 	.short	0x0000


	//----- nvinfo : EIATTR_EXIT_INSTR_OFFSETS
	.align		4
        /*0108*/ 	.byte	0x04, 0x1c
        /*010a*/ 	.short	(.L_39 - .L_38)


	//   ....[0]....
.L_38:
        /*010c*/ 	.word	0x00004170


	//   ....[1]....
        /*0110*/ 	.word	0x00004190


	//----- nvinfo : EIATTR_REQNTID
	.align		4
.L_39:
        /*0114*/ 	.byte	0x04, 0x10
        /*0116*/ 	.short	(.L_41 - .L_40)
.L_40:
        /*0118*/ 	.word	0x00000200
        /*011c*/ 	.word	0x00000001
        /*0120*/ 	.word	0x00000001
.L_41:


//--------------------- .nv.callgraph             --------------------------
	.section	.nv.callgraph,"",@"SHT_CUDA_CALLGRAPH"
	.align	4
	.sectionentsize	8
	.align		4
        /*0000*/ 	.word	0x00000000
	.align		4
        /*0004*/ 	.word	0xffffffff
	.align		4
        /*0008*/ 	.word	0x00000000
	.align		4
        /*000c*/ 	.word	0xfffffffe
	.align		4
        /*0010*/ 	.word	0x00000000
	.align		4
        /*0014*/ 	.word	0xfffffffd
	.align		4
        /*0018*/ 	.word	0x00000000
	.align		4
        /*001c*/ 	.word	0xfffffffc


//--------------------- .nv.rel.action            --------------------------
	.section	.nv.rel.action,"",@"SHT_CUDA_RELOCINFO"
	.align	8
	.sectionentsize	8
        /*0000*/ 	.byte	0x73, 0x00, 0x00, 0x00, 0x00, 0x00, 0x00, 0x00, 0x00, 0x00, 0x00, 0x11, 0x25, 0x00, 0x05, 0x36


//--------------------- .nv.constant0.matmul_kernel --------------------------
	.section	.nv.constant0.matmul_kernel,"a",@progbits
	.sectionflags	@""
	.align	4
.nv.constant0.matmul_kernel:
	.zero		432


//--------------------- .text.matmul_kernel       --------------------------
	.section	.text.matmul_kernel,"ax",@progbits
	.sectioninfo	@"SHI_REGISTERS=126"
	.align	128
        .global         matmul_kernel
        .type           matmul_kernel,@function
        .size           matmul_kernel,(.L_x_4 - matmul_kernel)
        .other          matmul_kernel,@"STO_CUDA_ENTRY STV_DEFAULT"
matmul_kernel:
.text.matmul_kernel:
[----:B------:R-:W-:Y:S02]  /*0000*/  IMAD.MOV.U32 R1, RZ, RZ, c[0x0][0x28] ;  /* 0x00000a00ff017624 */ /* 0x000fe400078e00ff */
[----:B------:R-:W-:Y:S01]  /*0010*/  IMAD.MOV.U32 R6, RZ, RZ, 0x7f ;  /* 0x0000007fff067424 */ /* 0x000fe200078e00ff */
[----:B------:R-:W1:Y:S01]  /*0020*/  S2R R5, SR_CTAID.X ;  /* 0x0000000000057919 */ /* 0x000e620000002500 */
[----:B------:R-:W-:Y:S01]  /*0030*/  IABS R15, c[0x0][0x17c] ;  /* 0x00005f00000f7a13 */ /* 0x000fe20000000000 */
[----:B------:R-:W-:Y:S01]  /*0040*/  UMOV UR5, 0x1f ;  /* 0x0000001f00057882 */ /* 0x000fe20000000000 */
[----:B------:R-:W-:Y:S01]  /*0050*/  IABS R14, c[0x0][0x178] ;  /* 0x00005e00000e7a13 */ /* 0x000fe20000000000 */
[----:B------:R-:W2:Y:S01]  /*0060*/  S2R R95, SR_TID.X ;  /* 0x00000000005f7919 */ /* 0x000ea20000002100 */
[----:B------:R-:W-:Y:S01]  /*0070*/  IADD3 R0, R6, c[0x0][0x17c], RZ ;  /* 0x00005f0006007a10 */ /* 0x000fe20007ffe0ff */
[----:B------:R-:W-:Y:S02]  /*0080*/  ULDC UR9, c[0x0][0x180] ;  /* 0x0000600000097ab9 */ /* 0x000fe40000000800 */
[----:B------:R-:W-:Y:S01]  /*0090*/  UIADD3 UR5, UR5, UR9, URZ ;  /* 0x0000000905057290 */ /* 0x000fe2000fffe03f */
[----:B------:R-:W-:Y:S01]  /*00a0*/  SHF.R.S32.HI R3, RZ, 0x1f, R0 ;  /* 0x0000001fff037819 */ /* 0x000fe20000011400 */
[----:B------:R-:W-:-:S02]  /*00b0*/  UIADD3 UR8, UR9, -0x20, URZ ;  /* 0xffffffe009087890 */ /* 0x000fc4000fffe03f */
[----:B------:R-:W-:Y:S01]  /*00c0*/  UISETP.GT.AND UP1, UPT, UR5, 0x3f, UPT ;  /* 0x0000003f0500788c */ /* 0x000fe2000bf24270 */
[----:B------:R-:W-:Y:S01]  /*00d0*/  LEA.HI R3, R3, R0, RZ, 0x7 ;  /* 0x0000000003037211 */ /* 0x000fe200078f38ff */
[----:B------:R-:W-:Y:S02]  /*00e0*/  UISETP.GT.AND UP0, UPT, UR5, 0x1f, UPT ;  /* 0x0000001f0500788c */ /* 0x000fe4000bf04270 */
[----:B------:R-:W-:Y:S01]  /*00f0*/  ULDC.64 UR14, c[0x0][0x118] ;  /* 0x00004600000e7ab9 */ /* 0x000fe20000000a00 */
[----:B------:R-:W-:Y:S01]  /*0100*/  SHF.R.S32.HI R3, RZ, 0x7, R3 ;  /* 0x00000007ff037819 */ /* 0x000fe20000011403 */
[----:B------:R-:W-:Y:S01]  /*0110*/  USEL UR4, URZ, 0x4, !UP0 ;  /* 0x000000043f047887 */ /* 0x000fe2000c000000 */
[----:B------:R-:W-:Y:S01]  /*0120*/  PLOP3.LUT P3, PT, PT, PT, UP1, 0x80, 0x0 ;  /* 0x000000000000781c */ /* 0x000fe20003f6f018 */
[----:B------:R-:W-:Y:S02]  /*0130*/  ULDC.64 UR6, c[0x0][0x188] ;  /* 0x0000620000067ab9 */ /* 0x000fe40000000a00 */
[----:B------:R-:W-:Y:S01]  /*0140*/  IMAD.SHL.U32 R4, R3, 0x8, RZ ;  /* 0x0000000803047824 */ /* 0x000fe200078e00ff */
[----:B------:R-:W-:Y:S01]  /*0150*/  USHF.L.U32 UR6, UR6, 0x5, URZ ;  /* 0x0000000506067899 */ /* 0x000fe2000800063f */
[----:B-1----:R-:W-:Y:S01]  /*0160*/  IABS R10, R5 ;  /* 0x00000005000a7213 */ /* 0x002fe20000000000 */
[----:B------:R-:W-:Y:S01]  /*0170*/  IMAD.U32 R57, RZ, RZ, UR4 ;  /* 0x00000004ff397e24 */ /* 0x000fe2000f8e00ff */
[----:B------:R-:W-:Y:S01]  /*0180*/  USHF.L.U32 UR7, UR7, 0x5, URZ ;  /* 0x0000000507077899 */ /* 0x000fe2000800063f */
[-C--:B------:R-:W-:Y:S01]  /*0190*/  IABS R7, R4.reuse ;  /* 0x0000000400077213 */ /* 0x080fe20000000000 */
[C---:B--2---:R-:W-:Y:S01]  /*01a0*/  IMAD.SHL.U32 R102, R95.reuse, 0x4, RZ ;  /* 0x000000045f667824 */ /* 0x044fe200078e00ff */
[----:B------:R-:W-:Y:S01]  /*01b0*/  IABS R11, R4 ;  /* 0x00000004000b7213 */ /* 0x000fe20000000000 */
[----:B------:R-:W-:Y:S01]  /*01c0*/  IMAD.U32 R59, RZ, RZ, UR6 ;  /* 0x00000006ff3b7e24 */ /* 0x000fe2000f8e00ff */
[----:B------:R-:W1:Y:S01]  /*01d0*/  I2F.RP R0, R7 ;  /* 0x0000000700007306 */ /* 0x000e620000209400 */
[----:B------:R-:W-:-:S02]  /*01e0*/  LOP3.LUT R103, R95, 0x1f, RZ, 0xc0, !PT ;  /* 0x0000001f5f677812 */ /* 0x000fc400078ec0ff */
[----:B------:R-:W-:Y:S02]  /*01f0*/  LOP3.LUT R100, R102, 0x7fc, RZ, 0xc0, !PT ;  /* 0x000007fc66647812 */ /* 0x000fe400078ec0ff */
[----:B------:R-:W-:Y:S01]  /*0200*/  SHF.R.U32.HI R119, RZ, 0x7, R95 ;  /* 0x00000007ff777819 */ /* 0x000fe2000001165f */
[----:B------:R-:W-:-:S03]  /*0210*/  IMAD R32, R103, c[0x0][0x18c], RZ ;  /* 0x0000630067207a24 */ /* 0x000fc600078e02ff */
[----:B------:R-:W-:Y:S01]  /*0220*/  SGXT.U32 R119, R119, 0x2 ;  /* 0x000000027777781a */ /* 0x000fe20000000000 */
[----:B------:R-:W-:-:S03]  /*0230*/  IMAD.SHL.U32 R104, R32, 0x4, RZ ;  /* 0x0000000420687824 */ /* 0x000fc600078e00ff */
[C---:B------:R-:W-:Y:S02]  /*0240*/  LOP3.LUT R117, R119.reuse, 0x4, RZ, 0xfc, !PT ;  /* 0x0000000477757812 */ /* 0x040fe400078efcff */
[C---:B------:R-:W-:Y:S01]  /*0250*/  LOP3.LUT R115, R119.reuse, 0x8, RZ, 0xfc, !PT ;  /* 0x0000000877737812 */ /* 0x040fe200078efcff */
[----:B-1----:R-:W1:Y:S01]  /*0260*/  MUFU.RCP R0, R0 ;  /* 0x0000000000007308 */ /* 0x002e620000001000 */
[C---:B------:R-:W-:Y:S02]  /*0270*/  LOP3.LUT R113, R119.reuse, 0xc, RZ, 0xfc, !PT ;  /* 0x0000000c77717812 */ /* 0x040fe400078efcff */
[C---:B------:R-:W-:Y:S02]  /*0280*/  LOP3.LUT R111, R119.reuse, 0x10, RZ, 0xfc, !PT ;  /* 0x00000010776f7812 */ /* 0x040fe400078efcff */
[C---:B------:R-:W-:Y:S02]  /*0290*/  LOP3.LUT R109, R119.reuse, 0x14, RZ, 0xfc, !PT ;  /* 0x00000014776d7812 */ /* 0x040fe400078efcff */
[----:B------:R-:W-:-:S02]  /*02a0*/  LOP3.LUT R107, R119, 0x18, RZ, 0xfc, !PT ;  /* 0x00000018776b7812 */ /* 0x000fc400078efcff */
[----:B------:R-:W-:Y:S02]  /*02b0*/  LOP3.LUT R105, R119, 0x1c, RZ, 0xfc, !PT ;  /* 0x0000001c77697812 */ /* 0x000fe400078efcff */
[----:B-1----:R-:W-:Y:S01]  /*02c0*/  IADD3 R2, R0, 0xffffffe, RZ ;  /* 0x0ffffffe00027810 */ /* 0x002fe20007ffe0ff */
[----:B------:R-:W-:Y:S01]  /*02d0*/  IMAD.MOV R0, RZ, RZ, -R11 ;  /* 0x000000ffff007224 */ /* 0x000fe200078e0a0b */
[----:B------:R-:W-:Y:S02]  /*02e0*/  SHF.R.U32.HI R11, RZ, 0x5, R95 ;  /* 0x00000005ff0b7819 */ /* 0x000fe4000001165f */
[----:B------:R1:W2:Y:S02]  /*02f0*/  F2I.FTZ.U32.TRUNC.NTZ R3, R2 ;  /* 0x0000000200037305 */ /* 0x0002a4000021f000 */
[----:B-1----:R-:W-:Y:S02]  /*0300*/  IMAD.MOV.U32 R2, RZ, RZ, RZ ;  /* 0x000000ffff027224 */ /* 0x002fe400078e00ff */
[----:B--2---:R-:W-:-:S04]  /*0310*/  IMAD.MOV R8, RZ, RZ, -R3 ;  /* 0x000000ffff087224 */ /* 0x004fc800078e0a03 */
[----:B------:R-:W-:Y:S02]  /*0320*/  IMAD R9, R8, R7, RZ ;  /* 0x0000000708097224 */ /* 0x000fe400078e02ff */
[----:B------:R-:W-:Y:S02]  /*0330*/  IMAD.MOV.U32 R8, RZ, RZ, R10 ;  /* 0x000000ffff087224 */ /* 0x000fe400078e000a */
[----:B------:R-:W-:-:S06]  /*0340*/  IMAD.HI.U32 R3, R3, R9, R2 ;  /* 0x0000000903037227 */ /* 0x000fcc00078e0002 */
[----:B------:R-:W-:-:S04]  /*0350*/  IMAD.HI.U32 R3, R3, R8, RZ ;  /* 0x0000000803037227 */ /* 0x000fc800078e00ff */
[----:B------:R-:W-:-:S05]  /*0360*/  IMAD R0, R3, R0, R8 ;  /* 0x0000000003007224 */ /* 0x000fca00078e0208 */
[----:B------:R-:W-:-:S13]  /*0370*/  ISETP.GT.U32.AND P1, PT, R7, R0, PT ;  /* 0x000000000700720c */ /* 0x000fda0003f24070 */
[----:B------:R-:W-:Y:S01]  /*0380*/  @!P1 IMAD.IADD R0, R0, 0x1, -R7 ;  /* 0x0000000100009824 */ /* 0x000fe200078e0a07 */
[----:B------:R-:W-:Y:S02]  /*0390*/  @!P1 IADD3 R3, R3, 0x1, RZ ;  /* 0x0000000103039810 */ /* 0x000fe40007ffe0ff */
[----:B------:R-:W-:Y:S02]  /*03a0*/  ISETP.NE.AND P1, PT, R4, RZ, PT ;  /* 0x000000ff0400720c */ /* 0x000fe40003f25270 */
[----:B------:R-:W-:Y:S02]  /*03b0*/  ISETP.GE.U32.AND P0, PT, R0, R7, PT ;  /* 0x000000070000720c */ /* 0x000fe40003f06070 */
[----:B------:R-:W-:-:S04]  /*03c0*/  LOP3.LUT R0, R5, R4, RZ, 0x3c, !PT ;  /* 0x0000000405007212 */ /* 0x000fc800078e3cff */
[----:B------:R-:W-:Y:S02]  /*03d0*/  ISETP.GE.AND P2, PT, R0, RZ, PT ;  /* 0x000000ff0000720c */ /* 0x000fe40003f46270 */
[----:B------:R-:W-:-:S05]  /*03e0*/  IADD3 R0, R6, c[0x0][0x178], RZ ;  /* 0x00005e0006007a10 */ /* 0x000fca0007ffe0ff */
[----:B------:R-:W-:-:S05]  /*03f0*/  @P0 IADD3 R3, R3, 0x1, RZ ;  /* 0x0000000103030810 */ /* 0x000fca0007ffe0ff */
[----:B------:R-:W-:Y:S01]  /*0400*/  IMAD.MOV.U32 R2, RZ, RZ, R3 ;  /* 0x000000ffff027224 */ /* 0x000fe200078e0003 */
[----:B------:R-:W-:-:S03]  /*0410*/  SHF.R.S32.HI R3, RZ, 0x1f, R0 ;  /* 0x0000001fff037819 */ /* 0x000fc60000011400 */
[----:B------:R-:W-:Y:S01]  /*0420*/  @!P2 IMAD.MOV R2, RZ, RZ, -R2 ;  /* 0x000000ffff02a224 */ /* 0x000fe200078e0a02 */
[----:B------:R-:W-:Y:S02]  /*0430*/  @!P1 LOP3.LUT R2, RZ, R4, RZ, 0x33, !PT ;  /* 0x00000004ff029212 */ /* 0x000fe400078e33ff */
[----:B------:R-:W-:-:S03]  /*0440*/  LEA.HI R3, R3, R0, RZ, 0x7 ;  /* 0x0000000003037211 */ /* 0x000fc600078f38ff */
[----:B------:R-:W-:Y:S02]  /*0450*/  IMAD.SHL.U32 R10, R2, 0x8, RZ ;  /* 0x00000008020a7824 */ /* 0x000fe400078e00ff */
[----:B------:R-:W-:-:S03]  /*0460*/  IMAD.MOV R2, RZ, RZ, -R2 ;  /* 0x000000ffff027224 */ /* 0x000fc600078e0a02 */
[----:B------:R-:W-:Y:S01]  /*0470*/  LEA.HI.SX32 R3, R3, -R10, 0x19 ;  /* 0x8000000a03037211 */ /* 0x000fe200078fcaff */
[----:B------:R-:W-:Y:S02]  /*0480*/  IMAD R6, R4, R2, R5 ;  /* 0x0000000204067224 */ /* 0x000fe400078e0205 */
[----:B------:R-:W-:Y:S01]  /*0490*/  IMAD.MOV.U32 R2, RZ, RZ, RZ ;  /* 0x000000ffff027224 */ /* 0x000fe200078e00ff */
[----:B------:R-:W-:Y:S02]  /*04a0*/  IMNMX R9, R3, 0x8, PT ;  /* 0x0000000803097817 */ /* 0x000fe40003800200 */
[----:B------:R-:W-:Y:S02]  /*04b0*/  IABS R4, R6 ;  /* 0x0000000600047213 */ /* 0x000fe40000000000 */
[----:B------:R-:W-:-:S04]  /*04c0*/  IABS R7, R9 ;  /* 0x0000000900077213 */ /* 0x000fc80000000000 */
[----:B------:R-:W1:Y:S08]  /*04d0*/  I2F.RP R0, R7 ;  /* 0x0000000700007306 */ /* 0x000e700000209400 */
[----:B-1----:R-:W1:Y:S02]  /*04e0*/  MUFU.RCP R0, R0 ;  /* 0x0000000000007308 */ /* 0x002e640000001000 */
[----:B-1----:R-:W-:-:S06]  /*04f0*/  IADD3 R3, R0, 0xffffffe, RZ ;  /* 0x0ffffffe00037810 */ /* 0x002fcc0007ffe0ff */
[----:B------:R-:W1:Y:S02]  /*0500*/  F2I.FTZ.U32.TRUNC.NTZ R3, R3 ;  /* 0x0000000300037305 */ /* 0x000e64000021f000 */
[----:B-1----:R-:W-:-:S04]  /*0510*/  IMAD.MOV R8, RZ, RZ, -R3 ;  /* 0x000000ffff087224 */ /* 0x002fc800078e0a03 */
[----:B------:R-:W-:Y:S01]  /*0520*/  IMAD R5, R8, R7, RZ ;  /* 0x0000000708057224 */ /* 0x000fe200078e02ff */
[----:B------:R-:W-:-:S03]  /*0530*/  IABS R8, R9 ;  /* 0x0000000900087213 */ /* 0x000fc60000000000 */
[----:B------:R-:W-:-:S04]  /*0540*/  IMAD.HI.U32 R2, R3, R5, R2 ;  /* 0x0000000503027227 */ /* 0x000fc800078e0002 */
[----:B------:R-:W-:Y:S02]  /*0550*/  IMAD.MOV.U32 R3, RZ, RZ, R4 ;  /* 0x000000ffff037224 */ /* 0x000fe400078e0004 */
[----:B------:R-:W1:Y:S01]  /*0560*/  I2F.RP R4, R15 ;  /* 0x0000000f00047306 */ /* 0x000e620000209400 */
[----:B------:R-:W-:Y:S02]  /*0570*/  IMAD.MOV R0, RZ, RZ, -R8 ;  /* 0x000000ffff007224 */ /* 0x000fe400078e0a08 */
[----:B------:R-:W-:-:S04]  /*0580*/  IMAD.HI.U32 R2, R2, R3, RZ ;  /* 0x0000000302027227 */ /* 0x000fc800078e00ff */
[----:B------:R-:W-:Y:S02]  /*0590*/  IMAD R0, R2, R0, R3 ;  /* 0x0000000002007224 */ /* 0x000fe400078e0203 */
[----:B------:R-:W2:Y:S03]  /*05a0*/  I2F.RP R3, R14 ;  /* 0x0000000e00037306 */ /* 0x000ea60000209400 */
[----:B------:R-:W-:-:S05]  /*05b0*/  ISETP.GT.U32.AND P1, PT, R7, R0, PT ;  /* 0x000000000700720c */ /* 0x000fca0003f24070 */
[----:B-1----:R-:W1:Y:S08]  /*05c0*/  MUFU.RCP R4, R4 ;  /* 0x0000000400047308 */ /* 0x002e700000001000 */
[----:B--2---:R-:W2:Y:S01]  /*05d0*/  MUFU.RCP R3, R3 ;  /* 0x0000000300037308 */ /* 0x004ea20000001000 */
[----:B------:R-:W-:Y:S01]  /*05e0*/  @!P1 IMAD.IADD R0, R0, 0x1, -R7 ;  /* 0x0000000100009824 */ /* 0x000fe200078e0a07 */
[----:B------:R-:W-:-:S02]  /*05f0*/  @!P1 IADD3 R2, R2, 0x1, RZ ;  /* 0x0000000102029810 */ /* 0x000fc40007ffe0ff */
[----:B------:R-:W-:Y:S02]  /*0600*/  ISETP.NE.AND P1, PT, R9, RZ, PT ;  /* 0x000000ff0900720c */ /* 0x000fe40003f25270 */
[----:B------:R-:W-:Y:S02]  /*0610*/  ISETP.GE.U32.AND P0, PT, R0, R7, PT ;  /* 0x000000070000720c */ /* 0x000fe40003f06070 */
[----:B-1----:R-:W-:Y:S02]  /*0620*/  IADD3 R5, R4, 0xffffffe, RZ ;  /* 0x0ffffffe04057810 */ /* 0x002fe40007ffe0ff */
[----:B------:R-:W-:Y:S02]  /*0630*/  LOP3.LUT R0, R6, R9, RZ, 0x3c, !PT ;  /* 0x0000000906007212 */ /* 0x000fe400078e3cff */
[----:B------:R-:W-:Y:S02]  /*0640*/  LOP3.LUT R7, R95, 0x180, RZ, 0xc0, !PT ;  /* 0x000001805f077812 */ /* 0x000fe400078ec0ff */
[----:B------:R-:W1:Y:S01]  /*0650*/  F2I.FTZ.U32.TRUNC.NTZ R5, R5 ;  /* 0x0000000500057305 */ /* 0x000e62000021f000 */
[----:B------:R-:W-:Y:S01]  /*0660*/  ISETP.GE.AND P2, PT, R0, RZ, PT ;  /* 0x000000ff0000720c */ /* 0x000fe20003f46270 */
[----:B------:R3:W4:Y:S01]  /*0670*/  R2UR UR13, R7 ;  /* 0x00000000070d73c2 */ /* 0x00072200000e0000 */
[----:B--2---:R-:W-:-:S02]  /*0680*/  IADD3 R3, R3, 0xffffffe, RZ ;  /* 0x0ffffffe03037810 */ /* 0x004fc40007ffe0ff */
[----:B------:R-:W-:Y:S02]  /*0690*/  @P0 IADD3 R2, R2, 0x1, RZ ;  /* 0x0000000102020810 */ /* 0x000fe40007ffe0ff */
[----:B------:R-:W-:Y:S02]  /*06a0*/  ISETP.GE.AND P0, PT, R103, UR8, PT ;  /* 0x0000000867007c0c */ /* 0x000fe4000bf06270 */
[----:B------:R-:W2:Y:S01]  /*06b0*/  F2I.FTZ.U32.TRUNC.NTZ R3, R3 ;  /* 0x0000000300037305 */ /* 0x000ea2000021f000 */
[----:B---3--:R-:W-:Y:S02]  /*06c0*/  SHF.R.U32.HI R7, RZ, 0x1, R95 ;  /* 0x00000001ff077819 */ /* 0x008fe4000001165f */
[----:B------:R-:W-:Y:S02]  /*06d0*/  SEL R0, RZ, 0x4, P0 ;  /* 0x00000004ff007807 */ /* 0x000fe40000000000 */
[----:B------:R-:W-:Y:S01]  /*06e0*/  @!P2 IMAD.MOV R2, RZ, RZ, -R2 ;  /* 0x000000ffff02a224 */ /* 0x000fe200078e0a02 */
[----:B------:R-:W-:Y:S01]  /*06f0*/  @!P1 LOP3.LUT R2, RZ, R9, RZ, 0x33, !PT ;  /* 0x00000009ff029212 */ /* 0x000fe200078e33ff */
[----:B-1----:R-:W-:Y:S01]  /*0700*/  IMAD.MOV R4, RZ, RZ, -R5 ;  /* 0x000000ffff047224 */ /* 0x002fe200078e0a05 */
[----:B------:R-:W-:-:S02]  /*0710*/  SEL R0, R0, RZ, P3 ;  /* 0x000000ff00007207 */ /* 0x000fc40001800000 */
[----:B------:R-:W-:Y:S01]  /*0720*/  LOP3.LUT R100, R100, 0x70, R7, 0x78, !PT ;  /* 0x0000007064647812 */ /* 0x000fe200078e7807 */
[----:B------:R-:W-:Y:S01]  /*0730*/  IMAD R7, R4, R15, RZ ;  /* 0x0000000f04077224 */ /* 0x000fe200078e02ff */
[----:B------:R-:W-:Y:S01]  /*0740*/  ISETP.NE.U32.AND P0, PT, R0, RZ, PT ;  /* 0x000000ff0000720c */ /* 0x000fe20003f05070 */
[----:B------:R-:W-:Y:S02]  /*0750*/  IMAD.MOV.U32 R4, RZ, RZ, RZ ;  /* 0x000000ffff047224 */ /* 0x000fe400078e00ff */
[----:B------:R-:W-:Y:S02]  /*0760*/  IMAD.MOV R0, RZ, RZ, -R2 ;  /* 0x000000ffff007224 */ /* 0x000fe400078e0a02 */
[----:B------:R-:W-:Y:S01]  /*0770*/  IMAD.HI.U32 R8, R5, R7, R4 ;  /* 0x0000000705087227 */ /* 0x000fe200078e0004 */
[----:B------:R-:W-:Y:S01]  /*0780*/  SGXT.U32 R5, R11, 0x4 ;  /* 0x000000040b05781a */ /* 0x000fe20000000000 */
[----:B----4-:R-:W-:Y:S02]  /*0790*/  USHF.R.U32.HI UR4, URZ, 0x2, UR13 ;  /* 0x000000023f047899 */ /* 0x010fe4000801160d */
[----:B------:R-:W-:-:S02]  /*07a0*/  IMAD R4, R9, R0, R6 ;  /* 0x0000000009047224 */ /* 0x000fc400078e0206 */
[--C-:B--2---:R-:W-:Y:S02]  /*07b0*/  IMAD.MOV R13, RZ, RZ, -R3.reuse ;  /* 0x000000ffff0d7224 */ /* 0x104fe400078e0a03 */
[----:B------:R-:W-:Y:S02]  /*07c0*/  IMAD.SHL.U32 R0, R2, 0x80, RZ ;  /* 0x0000008002007824 */ /* 0x000fe400078e00ff */
[----:B------:R-:W-:Y:S02]  /*07d0*/  IMAD R9, R13, R14, RZ ;  /* 0x0000000e0d097224 */ /* 0x000fe400078e02ff */
[----:B------:R-:W-:Y:S01]  /*07e0*/  IMAD.MOV.U32 R2, RZ, RZ, RZ ;  /* 0x000000ffff027224 */ /* 0x000fe200078e00ff */
[----:B------:R-:W-:Y:S01]  /*07f0*/  LEA.HI R7, R95, R0, RZ, 0x1b ;  /* 0x000000005f077211 */ /* 0x000fe200078fd8ff */
[----:B------:R-:W-:Y:S01]  /*0800*/  IMAD.U32 R101, RZ, RZ, UR4 ;  /* 0x00000004ff657e24 */ /* 0x000fe2000f8e00ff */
[----:B------:R-:W-:Y:S01]  /*0810*/  LOP3.LUT R6, R0, R5, RZ, 0xfc, !PT ;  /* 0x0000000500067212 */ /* 0x000fe200078efcff */
[----:B------:R-:W-:Y:S01]  /*0820*/  IMAD.HI.U32 R5, R3, R9, R2 ;  /* 0x0000000903057227 */ /* 0x000fe200078e0002 */
[----:B------:R-:W-:-:S02]  /*0830*/  IADD3 R3, R7, 0x10, RZ ;  /* 0x0000001007037810 */ /* 0x000fc40007ffe0ff */
[----:B------:R-:W-:Y:S01]  /*0840*/  LOP3.LUT R22, R6, 0x20, RZ, 0xfc, !PT ;  /* 0x0000002006167812 */ /* 0x000fe200078efcff */
[----:B------:R-:W-:Y:S01]  /*0850*/  IMAD.IADD R2, R10, 0x1, R4 ;  /* 0x000000010a027824 */ /* 0x000fe200078e0204 */
[----:B------:R-:W-:Y:S02]  /*0860*/  IABS R13, R3 ;  /* 0x00000003000d7213 */ /* 0x000fe40000000000 */
[----:B------:R-:W-:Y:S02]  /*0870*/  IABS R17, R22 ;  /* 0x0000001600117213 */ /* 0x000fe40000000000 */
[----:B------:R-:W-:Y:S01]  /*0880*/  IADD3 R23, R7, 0x30, RZ ;  /* 0x0000003007177810 */ /* 0x000fe20007ffe0ff */
[----:B------:R-:W-:Y:S01]  /*0890*/  IMAD.HI.U32 R4, R8, R13, RZ ;  /* 0x0000000d08047227 */ /* 0x000fe200078e00ff */
[----:B------:R-:W-:Y:S02]  /*08a0*/  IABS R11, R6 ;  /* 0x00000006000b7213 */ /* 0x000fe40000000000 */
[----:B------:R-:W-:Y:S01]  /*08b0*/  LOP3.LUT R24, R6, 0x40, RZ, 0xfc, !PT ;  /* 0x0000004006187812 */ /* 0x000fe200078efcff */
[----:B------:R-:W-:Y:S01]  /*08c0*/  IMAD.HI.U32 R9, R8, R17, RZ ;  /* 0x0000001108097227 */ /* 0x000fe200078e00ff */
[----:B------:R-:W-:-:S02]  /*08d0*/  IABS R19, R23 ;  /* 0x0000001700137213 */ /* 0x000fc40000000000 */
[----:B------:R-:W-:Y:S01]  /*08e0*/  ISETP.GE.AND P6, PT, R3, RZ, PT ;  /* 0x000000ff0300720c */ /* 0x000fe20003fc6270 */
[----:B------:R-:W-:Y:S01]  /*08f0*/  IMAD.MOV R16, RZ, RZ, -R4 ;  /* 0x000000ffff107224 */ /* 0x000fe200078e0a04 */
[----:B------:R-:W-:Y:S01]  /*0900*/  IABS R21, R24 ;  /* 0x0000001800157213 */ /* 0x000fe20000000000 */
[----:B------:R-:W-:Y:S01]  /*0910*/  IMAD.MOV R18, RZ, RZ, -R9 ;  /* 0x000000ffff127224 */ /* 0x000fe200078e0a09 */
[----:B------:R-:W-:Y:S01]  /*0920*/  IADD3 R25, R7, 0x50, RZ ;  /* 0x0000005007197810 */ /* 0x000fe20007ffe0ff */
[C---:B------:R-:W-:Y:S01]  /*0930*/  IMAD R9, R15.reuse, R16, R13 ;  /* 0x000000100f097224 */ /* 0x040fe200078e020d */
[----:B------:R-:W-:Y:S01]  /*0940*/  LOP3.LUT R26, R6, 0x60, RZ, 0xfc, !PT ;  /* 0x00000060061a7812 */ /* 0x000fe200078efcff */
[C---:B------:R-:W-:Y:S01]  /*0950*/  IMAD.HI.U32 R3, R8.reuse, R11, RZ ;  /* 0x0000000b08037227 */ /* 0x040fe200078e00ff */
[----:B------:R-:W-:Y:S02]  /*0960*/  IABS R16, R25 ;  /* 0x0000001900107213 */ /* 0x000fe40000000000 */
[----:B------:R-:W-:Y:S01]  /*0970*/  ISETP.GT.U32.AND P1, PT, R15, R9, PT ;  /* 0x000000090f00720c */ /* 0x000fe20003f24070 */
[----:B------:R-:W-:Y:S01]  /*0980*/  IMAD.HI.U32 R10, R8, R19, RZ ;  /* 0x00000013080a7227 */ /* 0x000fe200078e00ff */
[----:B------:R-:W-:-:S03]  /*0990*/  LOP3.LUT R101, R101, 0x7fc, R102, 0x78, !PT ;  /* 0x000007fc65657812 */ /* 0x000fc600078e7866 */
[----:B------:R-:W-:Y:S02]  /*09a0*/  IMAD.MOV R12, RZ, RZ, -R3 ;  /* 0x000000ffff0c7224 */ /* 0x000fe400078e0a03 */
[----:B------:R-:W-:-:S04]  /*09b0*/  IMAD.HI.U32 R3, R8, R21, RZ ;  /* 0x0000001508037227 */ /* 0x000fc800078e00ff */
[----:B------:R-:W-:Y:S02]  /*09c0*/  IMAD.MOV R20, RZ, RZ, -R10 ;  /* 0x000000ffff147224 */ /* 0x000fe400078e0a0a */
[----:B------:R-:W-:Y:S02]  /*09d0*/  IMAD R4, R15, R12, R11 ;  /* 0x0000000c0f047224 */ /* 0x000fe400078e020b */
[----:B------:R-:W-:Y:S01]  /*09e0*/  IMAD.MOV R12, RZ, RZ, -R3 ;  /* 0x000000ffff0c7224 */ /* 0x000fe200078e0a03 */
[----:B------:R-:W-:Y:S01]  /*09f0*/  LOP3.LUT R3, R95, 0x7f, RZ, 0xc0, !PT ;  /* 0x0000007f5f037812 */ /* 0x000fe200078ec0ff */
[----:B------:R-:W-:Y:S01]  /*0a00*/  IMAD R11, R15, R20, R19 ;  /* 0x000000140f0b7224 */ /* 0x000fe200078e0213 */
[----:B------:R-:W-:Y:S01]  /*0a10*/  IADD3 R20, R7, 0x70, RZ ;  /* 0x0000007007147810 */ /* 0x000fe20007ffe0ff */
[C---:B------:R-:W-:Y:S01]  /*0a20*/  IMAD R7, R15.reuse, R12, R21 ;  /* 0x0000000c0f077224 */ /* 0x040fe200078e0215 */
[----:B------:R-:W-:Y:S01]  /*0a30*/  ISETP.GT.U32.AND P3, PT, R15, R4, PT ;  /* 0x000000040f00720c */ /* 0x000fe20003f64070 */
[----:B------:R-:W-:Y:S01]  /*0a40*/  @!P1 IMAD.IADD R9, R9, 0x1, -R15 ;  /* 0x0000000109099824 */ /* 0x000fe200078e0a0f */
[----:B------:R-:W-:Y:S01]  /*0a50*/  IABS R19, R20 ;  /* 0x0000001400137213 */ /* 0x000fe20000000000 */
[C---:B------:R-:W-:Y:S01]  /*0a60*/  IMAD R10, R15.reuse, R18, R17 ;  /* 0x000000120f0a7224 */ /* 0x040fe200078e0211 */
[----:B------:R-:W-:Y:S01]  /*0a70*/  IABS R17, R26 ;  /* 0x0000001a00117213 */ /* 0x000fe20000000000 */
[----:B------:R-:W-:Y:S01]  /*0a80*/  IMAD.HI.U32 R12, R8, R16, RZ ;  /* 0x00000010080c7227 */ /* 0x000fe200078e00ff */
[----:B------:R-:W-:-:S02]  /*0a90*/  ISETP.GT.U32.AND P2, PT, R15, R7, PT ;  /* 0x000000070f00720c */ /* 0x000fc40003f44070 */
[C---:B------:R-:W-:Y:S01]  /*0aa0*/  ISETP.GT.U32.AND P1, PT, R15.reuse, R9, PT ;  /* 0x000000090f00720c */ /* 0x040fe20003f24070 */
[----:B------:R-:W-:Y:S01]  /*0ab0*/  IMAD.HI.U32 R13, R8, R17, RZ ;  /* 0x00000011080d7227 */ /* 0x000fe200078e00ff */
[C---:B------:R-:W-:Y:S02]  /*0ac0*/  ISETP.GT.U32.AND P5, PT, R15.reuse, R11, PT ;  /* 0x0000000b0f00720c */ /* 0x040fe40003fa4070 */
[----:B------:R-:W-:Y:S01]  /*0ad0*/  ISETP.GT.U32.AND P4, PT, R15, R10, PT ;  /* 0x0000000a0f00720c */ /* 0x000fe20003f84070 */
[----:B------:R-:W-:Y:S02]  /*0ae0*/  IMAD.MOV R12, RZ, RZ, -R12 ;  /* 0x000000ffff0c7224 */ /* 0x000fe400078e0a0c */
[----:B------:R-:W-:Y:S02]  /*0af0*/  IMAD R2, R2, 0x80, R3 ;  /* 0x0000008002027824 */ /* 0x000fe400078e0203 */
[----:B------:R-:W-:-:S04]  /*0b00*/  IMAD.HI.U32 R3, R8, R19, RZ ;  /* 0x0000001308037227 */ /* 0x000fc800078e00ff */
[----:B------:R-:W-:Y:S02]  /*0b10*/  IMAD.MOV R18, RZ, RZ, -R13 ;  /* 0x000000ffff127224 */ /* 0x000fe400078e0a0d */
[C---:B------:R-:W-:Y:S02]  /*0b20*/  IMAD R8, R15.reuse, R12, R16 ;  /* 0x0000000c0f087224 */ /* 0x040fe400078e0210 */
[----:B------:R-:W-:Y:S02]  /*0b30*/  IMAD R12, R15, R18, R17 ;  /* 0x000000120f0c7224 */ /* 0x000fe400078e0211 */
[--C-:B------:R-:W-:Y:S01]  /*0b40*/  @!P2 IMAD.IADD R7, R7, 0x1, -R15.reuse ;  /* 0x000000010707a824 */ /* 0x100fe200078e0a0f */
[----:B------:R-:W-:Y:S01]  /*0b50*/  ISETP.GT.U32.AND P2, PT, R15, R8, PT ;  /* 0x000000080f00720c */ /* 0x000fe20003f44070 */
[--C-:B------:R-:W-:Y:S02]  /*0b60*/  @!P1 IMAD.IADD R9, R9, 0x1, -R15.reuse ;  /* 0x0000000109099824 */ /* 0x100fe400078e0a0f */
[----:B------:R-:W-:Y:S01]  /*0b70*/  @!P5 IMAD.IADD R11, R11, 0x1, -R15 ;  /* 0x000000010b0bd824 */ /* 0x000fe200078e0a0f */
[C---:B------:R-:W-:Y:S01]  /*0b80*/  ISETP.GT.U32.AND P1, PT, R15.reuse, R7, PT ;  /* 0x000000070f00720c */ /* 0x040fe20003f24070 */
[----:B------:R-:W-:Y:S01]  /*0b90*/  @!P6 IMAD.MOV R9, RZ, RZ, -R9 ;  /* 0x000000ffff09e224 */ /* 0x000fe200078e0a09 */
[C---:B------:R-:W-:Y:S01]  /*0ba0*/  ISETP.GT.U32.AND P6, PT, R15.reuse, R12, PT ;  /* 0x0000000c0f00720c */ /* 0x040fe20003fc4070 */
[----:B------:R-:W-:Y:S01]  /*0bb0*/  IMAD.MOV R16, RZ, RZ, -R3 ;  /* 0x000000ffff107224 */ /* 0x000fe200078e0a03 */
[C---:B------:R-:W-:Y:S01]  /*0bc0*/  ISETP.GT.U32.AND P5, PT, R15.reuse, R11, PT ;  /* 0x0000000b0f00720c */ /* 0x040fe20003fa4070 */
[----:B------:R-:W-:Y:S01]  /*0bd0*/  @!P3 IMAD.IADD R4, R4, 0x1, -R15 ;  /* 0x000000010404b824 */ /* 0x000fe200078e0a0f */
[----:B------:R-:W-:Y:S01]  /*0be0*/  IABS R3, R2 ;  /* 0x0000000200037213 */ /* 0x000fe20000000000 */
[----:B------:R-:W-:-:S02]  /*0bf0*/  IMAD R13, R15, R16, R19 ;  /* 0x000000100f0d7224 */ /* 0x000fc400078e0213 */
[----:B------:R-:W-:Y:S01]  /*0c00*/  @!P2 IMAD.IADD R8, R8, 0x1, -R15 ;  /* 0x000000010808a824 */ /* 0x000fe200078e0a0f */
[----:B------:R-:W-:Y:S01]  /*0c10*/  ISETP.GT.U32.AND P3, PT, R15, R4, PT ;  /* 0x000000040f00720c */ /* 0x000fe20003f64070 */
[----:B------:R-:W-:Y:S01]  /*0c20*/  IMAD.HI.U32 R5, R5, R3, RZ ;  /* 0x0000000305057227 */ /* 0x000fe200078e00ff */
[----:B------:R-:W-:-:S03]  /*0c30*/  ISETP.GE.AND P2, PT, R6, RZ, PT ;  /* 0x000000ff0600720c */ /* 0x000fc60003f46270 */
[--C-:B------:R-:W-:Y:S01]  /*0c40*/  @!P6 IMAD.IADD R12, R12, 0x1, -R15.reuse ;  /* 0x000000010c0ce824 */ /* 0x100fe200078e0a0f */
[----:B------:R-:W-:Y:S01]  /*0c50*/  ISETP.GT.U32.AND P6, PT, R15, R8, PT ;  /* 0x000000080f00720c */ /* 0x000fe20003fc4070 */
[----:B------:R-:W-:Y:S01]  /*0c60*/  @!P5 IMAD.IADD R11, R11, 0x1, -R15 ;  /* 0x000000010b0bd824 */ /* 0x000fe200078e0a0f */
[C---:B------:R-:W-:Y:S01]  /*0c70*/  ISETP.GT.U32.AND P5, PT, R15.reuse, R13, PT ;  /* 0x0000000d0f00720c */ /* 0x040fe20003fa4070 */
[----:B------:R-:W-:Y:S02]  /*0c80*/  IMAD.MOV R5, RZ, RZ, -R5 ;  /* 0x000000ffff057224 */ /* 0x000fe400078e0a05 */
[----:B------:R-:W-:Y:S02]  /*0c90*/  @!P4 IMAD.IADD R10, R10, 0x1, -R15 ;  /* 0x000000010a0ac824 */ /* 0x000fe400078e0a0f */
[----:B------:R-:W-:Y:S02]  /*0ca0*/  IMAD R3, R14, R5, R3 ;  /* 0x000000050e037224 */ /* 0x000fe400078e0203 */
[--C-:B------:R-:W-:Y:S01]  /*0cb0*/  @!P3 IMAD.IADD R4, R4, 0x1, -R15.reuse ;  /* 0x000000010404b824 */ /* 0x100fe200078e0a0f */
[----:B------:R-:W-:Y:S01]  /*0cc0*/  ISETP.GT.U32.AND P4, PT, R15, R10, PT ;  /* 0x0000000a0f00720c */ /* 0x000fe20003f84070 */
[--C-:B------:R-:W-:Y:S01]  /*0cd0*/  @!P1 IMAD.IADD R7, R7, 0x1, -R15.reuse ;  /* 0x0000000107079824 */ /* 0x100fe200078e0a0f */
[----:B------:R-:W-:Y:S01]  /*0ce0*/  ISETP.GE.AND P3, PT, R24, RZ, PT ;  /* 0x000000ff1800720c */ /* 0x000fe20003f66270 */
[--C-:B------:R-:W-:Y:S01]  /*0cf0*/  @!P6 IMAD.IADD R8, R8, 0x1, -R15.reuse ;  /* 0x000000010808e824 */ /* 0x100fe200078e0a0f */
[----:B------:R-:W-:Y:S01]  /*0d00*/  ISETP.GT.U32.AND P6, PT, R14, R3, PT ;  /* 0x000000030e00720c */ /* 0x000fe20003fc4070 */
[----:B------:R-:W-:Y:S01]  /*0d10*/  @!P5 IMAD.IADD R13, R13, 0x1, -R15 ;  /* 0x000000010d0dd824 */ /* 0x000fe200078e0a0f */
[----:B------:R-:W-:Y:S01]  /*0d20*/  ISETP.GE.AND P1, PT, R23, RZ, PT ;  /* 0x000000ff1700720c */ /* 0x000fe20003f26270 */
[----:B------:R-:W-:Y:S01]  /*0d30*/  @!P2 IMAD.MOV R4, RZ, RZ, -R4 ;  /* 0x000000ffff04a224 */ /* 0x000fe200078e0a04 */
[----:B------:R-:W-:-:S02]  /*0d40*/  ISETP.GE.AND P2, PT, R26, RZ, PT ;  /* 0x000000ff1a00720c */ /* 0x000fc40003f46270 */
[----:B------:R-:W-:-:S03]  /*0d50*/  ISETP.GT.U32.AND P5, PT, R15, R13, PT ;  /* 0x0000000d0f00720c */ /* 0x000fc60003fa4070 */
[----:B------:R-:W-:Y:S01]  /*0d60*/  @!P4 IMAD.IADD R10, R10, 0x1, -R15 ;  /* 0x000000010a0ac824 */ /* 0x000fe200078e0a0f */
[----:B------:R-:W-:Y:S01]  /*0d70*/  ISETP.GE.AND P4, PT, R22, RZ, PT ;  /* 0x000000ff1600720c */ /* 0x000fe20003f86270 */
[----:B------:R-:W-:Y:S02]  /*0d80*/  @!P3 IMAD.MOV R7, RZ, RZ, -R7 ;  /* 0x000000ffff07b224 */ /* 0x000fe400078e0a07 */
[----:B------:R-:W-:Y:S01]  /*0d90*/  @!P6 IMAD.IADD R3, R3, 0x1, -R14 ;  /* 0x000000010303e824 */ /* 0x000fe200078e0a0e */
[----:B------:R-:W-:Y:S01]  /*0da0*/  ISETP.GE.AND P6, PT, R117, c[0x0][0x180], PT ;  /* 0x0000600075007a0c */ /* 0x000fe20003fc6270 */
[----:B------:R-:W-:Y:S01]  /*0db0*/  @!P1 IMAD.MOV R11, RZ, RZ, -R11 ;  /* 0x000000ffff0b9224 */ /* 0x000fe200078e0a0b */
[----:B------:R-:W-:Y:S02]  /*0dc0*/  ISETP.GE.AND P1, PT, R25, RZ, PT ;  /* 0x000000ff1900720c */ /* 0x000fe40003f26270 */
[----:B------:R-:W-:Y:S01]  /*0dd0*/  ISETP.GT.U32.AND P3, PT, R14, R3, PT ;  /* 0x000000030e00720c */ /* 0x000fe20003f64070 */
[----:B------:R-:W-:Y:S01]  /*0de0*/  @!P5 IMAD.IADD R13, R13, 0x1, -R15 ;  /* 0x000000010d0dd824 */ /* 0x000fe200078e0a0f */
[----:B------:R-:W-:-:S02]  /*0df0*/  ISETP.GE.AND P5, PT, R119, c[0x0][0x180], PT ;  /* 0x0000600077007a0c */ /* 0x000fc40003fa6270 */
[C---:B------:R-:W-:Y:S01]  /*0e00*/  SEL R6, R57.reuse, RZ, !P6 ;  /* 0x000000ff39067207 */ /* 0x040fe20007000000 */
[----:B------:R-:W-:Y:S01]  /*0e10*/  @!P4 IMAD.MOV R10, RZ, RZ, -R10 ;  /* 0x000000ffff0ac224 */ /* 0x000fe200078e0a0a */
[----:B------:R-:W-:Y:S02]  /*0e20*/  SEL R5, R57, RZ, !P5 ;  /* 0x000000ff39057207 */ /* 0x000fe40006800000 */
[----:B------:R-:W-:Y:S02]  /*0e30*/  ISETP.GT.U32.AND P4, PT, R15, R12, PT ;  /* 0x0000000c0f00720c */ /* 0x000fe40003f84070 */
[----:B------:R-:W-:Y:S01]  /*0e40*/  ISETP.GE.AND P5, PT, R115, c[0x0][0x180], PT ;  /* 0x0000600073007a0c */ /* 0x000fe20003fa6270 */
[----:B------:R-:W-:Y:S01]  /*0e50*/  @!P1 IMAD.MOV R8, RZ, RZ, -R8 ;  /* 0x000000ffff089224 */ /* 0x000fe200078e0a08 */
[----:B------:R-:W-:Y:S01]  /*0e60*/  ISETP.NE.U32.AND P6, PT, R5, RZ, PT ;  /* 0x000000ff0500720c */ /* 0x000fe20003fc5070 */
[----:B------:R-:W-:Y:S01]  /*0e70*/  @!P3 IMAD.IADD R3, R3, 0x1, -R14 ;  /* 0x000000010303b824 */ /* 0x000fe200078e0a0e */
[----:B------:R-:W-:Y:S01]  /*0e80*/  SEL R5, R57, RZ, !P5 ;  /* 0x000000ff39057207 */ /* 0x000fe20006800000 */
[----:B------:R-:W-:Y:S01]  /*0e90*/  IMAD.MOV.U32 R14, RZ, RZ, c[0x0][0x188] ;  /* 0x00006200ff0e7624 */ /* 0x000fe200078e00ff */
[----:B------:R-:W-:Y:S01]  /*0ea0*/  ISETP.GE.AND P5, PT, R2, RZ, PT ;  /* 0x000000ff0200720c */ /* 0x000fe20003fa6270 */
[----:B------:R-:W-:Y:S01]  /*0eb0*/  IMAD.MOV.U32 R52, RZ, RZ, R3 ;  /* 0x000000ffff347224 */ /* 0x000fe200078e0003 */
[----:B------:R-:W-:Y:S01]  /*0ec0*/  ISETP.NE.AND P3, PT, RZ, c[0x0][0x178], PT ;  /* 0x00005e00ff007a0c */ /* 0x000fe20003f65270 */
[----:B------:R-:W-:Y:S01]  /*0ed0*/  IMAD R3, R119, c[0x0][0x188], RZ ;  /* 0x0000620077037a24 */ /* 0x000fe200078e02ff */
[----:B------:R-:W-:Y:S01]  /*0ee0*/  ISETP.NE.U32.AND P1, PT, R6, RZ, PT ;  /* 0x000000ff0600720c */ /* 0x000fe20003f25070 */
[----:B------:R-:W-:Y:S01]  /*0ef0*/  @!P4 IMAD.IADD R12, R12, 0x1, -R15 ;  /* 0x000000010c0cc824 */ /* 0x000fe200078e0a0f */
[----:B------:R-:W-:Y:S01]  /*0f00*/  ISETP.GE.AND P4, PT, R20, RZ, PT ;  /* 0x000000ff1400720c */ /* 0x000fe20003f86270 */
[----:B------:R-:W-:-:S02]  /*0f10*/  IMAD R51, R14, 0x4, R3 ;  /* 0x000000040e337824 */ /* 0x000fc400078e0203 */
[----:B------:R-:W-:Y:S01]  /*0f20*/  @!P2 IMAD.MOV R12, RZ, RZ, -R12 ;  /* 0x000000ffff0ca224 */ /* 0x000fe200078e0a0c */
[----:B------:R-:W-:Y:S01]  /*0f30*/  ISETP.NE.U32.AND P2, PT, R5, RZ, PT ;  /* 0x000000ff0500720c */ /* 0x000fe20003f45070 */
[----:B------:R-:W-:Y:S01]  /*0f40*/  IMAD R50, R14, 0x4, R51 ;  /* 0x000000040e327824 */ /* 0x000fe200078e0233 */
[----:B------:R-:W-:Y:S01]  /*0f50*/  LOP3.LUT R5, RZ, c[0x0][0x17c], RZ, 0x33, !PT ;  /* 0x00005f00ff057a12 */ /* 0x000fe200078e33ff */
[----:B------:R-:W-:Y:S02]  /*0f60*/  @!P5 IMAD.MOV R52, RZ, RZ, -R52 ;  /* 0x000000ffff34d224 */ /* 0x000fe400078e0a34 */
[----:B------:R-:W-:Y:S01]  /*0f70*/  @!P3 LOP3.LUT R52, RZ, c[0x0][0x178], RZ, 0x33, !PT ;  /* 0x00005e00ff34ba12 */ /* 0x000fe200078e33ff */
[----:B------:R-:W-:Y:S01]  /*0f80*/  IMAD.SHL.U32 R118, R51, 0x4, RZ ;  /* 0x0000000433767824 */ /* 0x000fe200078e00ff */
[----:B------:R-:W-:Y:S01]  /*0f90*/  ISETP.GE.AND P3, PT, R113, c[0x0][0x180], PT ;  /* 0x0000600071007a0c */ /* 0x000fe20003f66270 */
[----:B------:R-:W-:Y:S02]  /*0fa0*/  IMAD.SHL.U32 R120, R3, 0x4, RZ ;  /* 0x0000000403787824 */ /* 0x000fe400078e00ff */
[----:B------:R-:W-:Y:S01]  /*0fb0*/  IMAD R52, R52, c[0x0][0x184], RZ ;  /* 0x0000610034347a24 */ /* 0x000fe200078e02ff */
[----:B------:R-:W-:Y:S01]  /*0fc0*/  SEL R19, R57, RZ, !P3 ;  /* 0x000000ff39137207 */ /* 0x000fe20005800000 */
[----:B------:R-:W-:Y:S01]  /*0fd0*/  @!P4 IMAD.MOV R13, RZ, RZ, -R13 ;  /* 0x000000ffff0dc224 */ /* 0x000fe200078e0a0d */
[----:B------:R-:W-:Y:S01]  /*0fe0*/  ISETP.NE.AND P4, PT, RZ, c[0x0][0x17c], PT ;  /* 0x00005f00ff007a0c */ /* 0x000fe20003f85270 */
[----:B------:R-:W-:Y:S01]  /*0ff0*/  IMAD.SHL.U32 R53, R52, 0x4, RZ ;  /* 0x0000000434357824 */ /* 0x000fe200078e00ff */
[----:B------:R-:W-:Y:S01]  /*1000*/  ISETP.NE.U32.AND P3, PT, R19, RZ, PT ;  /* 0x000000ff1300720c */ /* 0x000fe20003f65070 */
[----:B------:R-:W-:Y:S01]  /*1010*/  IMAD R49, R14, 0x4, R50 ;  /* 0x000000040e317824 */ /* 0x000fe200078e0232 */
[C---:B------:R-:W-:Y:S01]  /*1020*/  SEL R33, R5.reuse, R4, !P4 ;  /* 0x0000000405217207 */ /* 0x040fe20006000000 */
[----:B------:R-:W-:Y:S01]  /*1030*/  IMAD.SHL.U32 R116, R50, 0x4, RZ ;  /* 0x0000000432747824 */ /* 0x000fe200078e00ff */
[----:B------:R-:W-:Y:S01]  /*1040*/  SEL R38, R5, R9, !P4 ;  /* 0x0000000905267207 */ /* 0x000fe20006000000 */
[----:B------:R-:W-:Y:S01]  /*1050*/  IMAD.SHL.U32 R114, R49, 0x4, RZ ;  /* 0x0000000431727824 */ /* 0x000fe200078e00ff */
[C---:B------:R-:W-:Y:S01]  /*1060*/  SEL R39, R5.reuse, R10, !P4 ;  /* 0x0000000a05277207 */ /* 0x040fe20006000000 */
[----:B------:R-:W-:Y:S01]  /*1070*/  IMAD R48, R14, 0x4, R49 ;  /* 0x000000040e307824 */ /* 0x000fe200078e0231 */
[----:B------:R-:W-:Y:S01]  /*1080*/  SEL R40, R5, R11, !P4 ;  /* 0x0000000b05287207 */ /* 0x000fe20006000000 */
[----:B------:R-:W-:Y:S01]  /*1090*/  IMAD R33, R33, c[0x0][0x190], RZ ;  /* 0x0000640021217a24 */ /* 0x000fe200078e02ff */
[C---:B------:R-:W-:Y:S01]  /*10a0*/  SEL R41, R5.reuse, R7, !P4 ;  /* 0x0000000705297207 */ /* 0x040fe20006000000 */
[----:B------:R-:W-:Y:S01]  /*10b0*/  IMAD.SHL.U32 R112, R48, 0x4, RZ ;  /* 0x0000000430707824 */ /* 0x000fe200078e00ff */
[----:B------:R-:W-:Y:S01]  /*10c0*/  SEL R42, R5, R8, !P4 ;  /* 0x00000008052a7207 */ /* 0x000fe20006000000 */
[----:B------:R-:W-:Y:S01]  /*10d0*/  IMAD R39, R39, c[0x0][0x190], RZ ;  /* 0x0000640027277a24 */ /* 0x000fe200078e02ff */
[C---:B------:R-:W-:Y:S01]  /*10e0*/  SEL R43, R5.reuse, R12, !P4 ;  /* 0x0000000c052b7207 */ /* 0x040fe20006000000 */
[----:B------:R-:W-:Y:S01]  /*10f0*/  IMAD R47, R14, 0x4, R48 ;  /* 0x000000040e2f7824 */ /* 0x000fe200078e0230 */
[----:B------:R-:W-:Y:S01]  /*1100*/  SEL R44, R5, R13, !P4 ;  /* 0x0000000d052c7207 */ /* 0x000fe20006000000 */
[----:B------:R-:W-:Y:S01]  /*1110*/  IMAD R41, R41, c[0x0][0x190], RZ ;  /* 0x0000640029297a24 */ /* 0x000fe200078e02ff */
[----:B------:R-:W-:Y:S01]  /*1120*/  IADD3 R15, P4, R53, c[0x0][0x160], RZ ;  /* 0x00005800350f7a10 */ /* 0x000fe20007f9e0ff */
[----:B------:R-:W-:-:S02]  /*1130*/  IMAD.SHL.U32 R110, R47, 0x4, RZ ;  /* 0x000000042f6e7824 */ /* 0x000fc400078e00ff */
[----:B------:R-:W-:Y:S01]  /*1140*/  IMAD R46, R14, 0x4, R47 ;  /* 0x000000040e2e7824 */ /* 0x000fe200078e022f */
[----:B------:R-:W-:Y:S01]  /*1150*/  LEA.HI.X.SX32 R18, R52, c[0x0][0x164], 0x2, P4 ;  /* 0x0000590034127a11 */ /* 0x000fe200020f16ff */
[----:B------:R-:W-:Y:S01]  /*1160*/  IMAD R38, R38, c[0x0][0x190], RZ ;  /* 0x0000640026267a24 */ /* 0x000fe200078e02ff */
[-C--:B------:R-:W-:Y:S01]  /*1170*/  IADD3 R34, P5, R118, R15.reuse, RZ ;  /* 0x0000000f76227210 */ /* 0x080fe20007fbe0ff */
[----:B------:R-:W-:Y:S01]  /*1180*/  IMAD.SHL.U32 R108, R46, 0x4, RZ ;  /* 0x000000042e6c7824 */ /* 0x000fe200078e00ff */
[-C--:B------:R-:W-:Y:S01]  /*1190*/  IADD3 R36, P4, R120, R15.reuse, RZ ;  /* 0x0000000f78247210 */ /* 0x080fe20007f9e0ff */
[----:B------:R-:W-:Y:S01]  /*11a0*/  IMAD R45, R14, 0x4, R46 ;  /* 0x000000040e2d7824 */ /* 0x000fe200078e022e */
[-C--:B------:R-:W-:Y:S01]  /*11b0*/  LEA.HI.X.SX32 R35, R51, R18.reuse, 0x2, P5 ;  /* 0x0000001233237211 */ /* 0x080fe200028f16ff */
[----:B------:R-:W-:Y:S01]  /*11c0*/  IMAD R40, R40, c[0x0][0x190], RZ ;  /* 0x0000640028287a24 */ /* 0x000fe200078e02ff */
[-C--:B------:R-:W-:Y:S01]  /*11d0*/  LEA.HI.X.SX32 R37, R3, R18.reuse, 0x2, P4 ;  /* 0x0000001203257211 */ /* 0x080fe200020f16ff */
[----:B------:R-:W-:Y:S01]  /*11e0*/  IMAD.SHL.U32 R106, R45, 0x4, RZ ;  /* 0x000000042d6a7824 */ /* 0x000fe200078e00ff */
[-C--:B------:R-:W-:Y:S01]  /*11f0*/  IADD3 R6, P5, R114, R15.reuse, RZ ;  /* 0x0000000f72067210 */ /* 0x080fe20007fbe0ff */
[----:B------:R-:W-:Y:S01]  /*1200*/  IMAD R42, R42, c[0x0][0x190], RZ ;  /* 0x000064002a2a7a24 */ /* 0x000fe200078e02ff */
[-C--:B------:R-:W-:Y:S01]  /*1210*/  IADD3 R4, P4, R116, R15.reuse, RZ ;  /* 0x0000000f74047210 */ /* 0x080fe20007f9e0ff */
[----:B------:R-:W-:Y:S01]  /*1220*/  IMAD R43, R43, c[0x0][0x190], RZ ;  /* 0x000064002b2b7a24 */ /* 0x000fe200078e02ff */
[-C--:B------:R-:W-:Y:S01]  /*1230*/  LEA.HI.X.SX32 R7, R49, R18.reuse, 0x2, P5 ;  /* 0x0000001231077211 */ /* 0x080fe200028f16ff */
[----:B------:R-:W-:Y:S01]  /*1240*/  IMAD R44, R44, c[0x0][0x190], RZ ;  /* 0x000064002c2c7a24 */ /* 0x000fe200078e02ff */
[----:B------:R-:W-:Y:S01]  /*1250*/  LEA.HI.X.SX32 R5, R50, R18, 0x2, P4 ;  /* 0x0000001232057211 */ /* 0x000fe200020f16ff */
[----:B------:R1:W-:Y:S01]  /*1260*/  LDGSTS.E [R101], [R36.64], P6 ;  /* 0x0000000024657fae */ /* 0x0003e2000b12184e */
[----:B------:R-:W-:-:S02]  /*1270*/  IADD3 R8, P5, R112, R15, RZ ;  /* 0x0000000f70087210 */ /* 0x000fc40007fbe0ff */
[----:B------:R-:W-:Y:S01]  /*1280*/  IADD3 R16, P4, R104, c[0x0][0x168], RZ ;  /* 0x00005a0068107a10 */ /* 0x000fe20007f9e0ff */
[----:B------:R2:W-:Y:S01]  /*1290*/  LDGSTS.E [R101+0x800], [R34.64], P1 ;  /* 0x0080000022657fae */ /* 0x0005e2000892184e */
[----:B------:R-:W-:Y:S02]  /*12a0*/  LEA.HI.X.SX32 R9, R48, R18, 0x2, P5 ;  /* 0x0000001230097211 */ /* 0x000fe400028f16ff */
[----:B------:R-:W-:Y:S01]  /*12b0*/  LEA.HI.X.SX32 R17, R32, c[0x0][0x16c], 0x2, P4 ;  /* 0x00005b0020117a11 */ /* 0x000fe200020f16ff */
[----:B------:R3:W-:Y:S01]  /*12c0*/  LDGSTS.E [R101+0x1000], [R4.64], P2 ;  /* 0x0100000004657fae */ /* 0x0007e2000912184e */
[C---:B------:R-:W-:Y:S02]  /*12d0*/  LEA R24, P5, R33.reuse, R16, 0x2 ;  /* 0x0000001021187211 */ /* 0x040fe400078a10ff */
[----:B------:R-:W-:Y:S01]  /*12e0*/  IADD3 R10, P4, R110, R15, RZ ;  /* 0x0000000f6e0a7210 */ /* 0x000fe20007f9e0ff */
[----:B------:R4:W-:Y:S01]  /*12f0*/  LDGSTS.E [R101+0x1800], [R6.64], P3 ;  /* 0x0180000006657fae */ /* 0x0009e2000992184e */
[----:B------:R-:W-:-:S02]  /*1300*/  LEA.HI.X.SX32 R25, R33, R17, 0x2, P5 ;  /* 0x0000001121197211 */ /* 0x000fc400028f16ff */
[----:B------:R-:W-:Y:S01]  /*1310*/  LEA R30, P5, R39, R16, 0x2 ;  /* 0x00000010271e7211 */ /* 0x000fe200078a10ff */
[----:B--2---:R-:W-:Y:S01]  /*1320*/  IMAD.WIDE R34, R59, 0x4, R34 ;  /* 0x000000043b227825 */ /* 0x004fe200078e0222 */
[----:B------:R-:W-:Y:S02]  /*1330*/  LEA.HI.X.SX32 R11, R47, R18, 0x2, P4 ;  /* 0x000000122f0b7211 */ /* 0x000fe400020f16ff */
[-C--:B------:R-:W-:Y:S02]  /*1340*/  LEA.HI.X.SX32 R31, R39, R17.reuse, 0x2, P5 ;  /* 0x00000011271f7211 */ /* 0x080fe400028f16ff */
[CC--:B------:R-:W-:Y:S02]  /*1350*/  LEA R22, P5, R41.reuse, R16.reuse, 0x2 ;  /* 0x0000001029167211 */ /* 0x0c0fe400078a10ff */
[----:B------:R-:W-:Y:S02]  /*1360*/  LEA R28, P4, R38, R16, 0x2 ;  /* 0x00000010261c7211 */ /* 0x000fe400078810ff */
[----:B------:R-:W-:-:S02]  /*1370*/  LEA.HI.X.SX32 R23, R41, R17, 0x2, P5 ;  /* 0x0000001129177211 */ /* 0x000fc400028f16ff */
[----:B------:R-:W-:Y:S02]  /*1380*/  IADD3 R12, P5, R108, R15, RZ ;  /* 0x0000000f6c0c7210 */ /* 0x000fe40007fbe0ff */
[----:B------:R-:W-:Y:S02]  /*1390*/  LEA.HI.X.SX32 R29, R38, R17, 0x2, P4 ;  /* 0x00000011261d7211 */ /* 0x000fe400020f16ff */
[----:B------:R-:W-:Y:S02]  /*13a0*/  LEA.HI.X.SX32 R13, R46, R18, 0x2, P5 ;  /* 0x000000122e0d7211 */ /* 0x000fe400028f16ff */
[----:B------:R-:W-:Y:S02]  /*13b0*/  LEA R26, P4, R40, R16, 0x2 ;  /* 0x00000010281a7211 */ /* 0x000fe400078810ff */
[----:B------:R-:W-:Y:S02]  /*13c0*/  IADD3 R14, P5, R106, R15, RZ ;  /* 0x0000000f6a0e7210 */ /* 0x000fe40007fbe0ff */
[----:B------:R-:W-:-:S02]  /*13d0*/  LEA.HI.X.SX32 R27, R40, R17, 0x2, P4 ;  /* 0x00000011281b7211 */ /* 0x000fc400020f16ff */
[----:B------:R-:W-:Y:S02]  /*13e0*/  LEA.HI.X.SX32 R15, R45, R18, 0x2, P5 ;  /* 0x000000122d0f7211 */ /* 0x000fe400028f16ff */
[----:B------:R-:W-:Y:S02]  /*13f0*/  ISETP.GE.AND P4, PT, R111, c[0x0][0x180], PT ;  /* 0x000060006f007a0c */ /* 0x000fe40003f86270 */
[CC--:B------:R-:W-:Y:S02]  /*1400*/  LEA R20, P5, R42.reuse, R16.reuse, 0x2 ;  /* 0x000000102a147211 */ /* 0x0c0fe400078a10ff */
[----:B------:R-:W-:Y:S02]  /*1410*/  SEL R19, R57, RZ, !P4 ;  /* 0x000000ff39137207 */ /* 0x000fe40006000000 */
[----:B------:R-:W-:Y:S02]  /*1420*/  LEA.HI.X.SX32 R21, R42, R17, 0x2, P5 ;  /* 0x000000112a157211 */ /* 0x000fe400028f16ff */
[----:B------:R-:W-:-:S02]  /*1430*/  LEA R18, P5, R43, R16, 0x2 ;  /* 0x000000102b127211 */ /* 0x000fc400078a10ff */
[----:B------:R-:W-:Y:S02]  /*1440*/  ISETP.NE.U32.AND P4, PT, R19, RZ, PT ;  /* 0x000000ff1300720c */ /* 0x000fe40003f85070 */
[-C--:B------:R-:W-:Y:S02]  /*1450*/  LEA.HI.X.SX32 R19, R43, R17.reuse, 0x2, P5 ;  /* 0x000000112b137211 */ /* 0x080fe400028f16ff */
[C---:B------:R-:W-:Y:S02]  /*1460*/  LEA R16, P5, R44.reuse, R16, 0x2 ;  /* 0x000000102c107211 */ /* 0x040fe400078a10ff */
[----:B------:R-:W-:Y:S02]  /*1470*/  ISETP.GE.AND P6, PT, R107, c[0x0][0x180], PT ;  /* 0x000060006b007a0c */ /* 0x000fe40003fc6270 */
[----:B------:R-:W-:Y:S02]  /*1480*/  LEA.HI.X.SX32 R17, R44, R17, 0x2, P5 ;  /* 0x000000112c117211 */ /* 0x000fe400028f16ff */
[----:B------:R-:W-:-:S02]  /*1490*/  ISETP.GE.AND P5, PT, R109, c[0x0][0x180], PT ;  /* 0x000060006d007a0c */ /* 0x000fc40003fa6270 */
[----:B------:R-:W-:Y:S01]  /*14a0*/  ISETP.GE.AND P1, PT, R105, c[0x0][0x180], PT ;  /* 0x0000600069007a0c */ /* 0x000fe20003f26270 */
[----:B------:R2:W-:Y:S01]  /*14b0*/  LDGSTS.E [R101+0x2000], [R8.64], P4 ;  /* 0x0200000008657fae */ /* 0x0005e2000a12184e */
[----:B------:R-:W-:Y:S02]  /*14c0*/  SEL R54, R57, RZ, !P5 ;  /* 0x000000ff39367207 */ /* 0x000fe40006800000 */
[----:B------:R-:W-:Y:S02]  /*14d0*/  ISETP.GE.AND P5, PT, R103, c[0x0][0x180], PT ;  /* 0x0000600067007a0c */ /* 0x000fe40003fa6270 */
[----:B------:R-:W-:Y:S02]  /*14e0*/  SEL R55, R57, RZ, !P6 ;  /* 0x000000ff39377207 */ /* 0x000fe40007000000 */
[----:B------:R-:W-:Y:S02]  /*14f0*/  ISETP.GE.AND P6, PT, R119, UR8, PT ;  /* 0x0000000877007c0c */ /* 0x000fe4000bfc6270 */
[----:B------:R-:W-:-:S02]  /*1500*/  SEL R56, R57, RZ, !P1 ;  /* 0x000000ff39387207 */ /* 0x000fc40004800000 */
[----:B------:R-:W-:Y:S02]  /*1510*/  ISETP.NE.U32.AND P1, PT, R54, RZ, PT ;  /* 0x000000ff3600720c */ /* 0x000fe40003f25070 */
[----:B------:R-:W-:Y:S02]  /*1520*/  SEL R54, R57, RZ, !P5 ;  /* 0x000000ff39367207 */ /* 0x000fe40006800000 */
[----:B------:R-:W-:Y:S02]  /*1530*/  SEL R57, RZ, 0x4, P6 ;  /* 0x00000004ff397807 */ /* 0x000fe40003000000 */
[----:B------:R-:W-:Y:S02]  /*1540*/  ISETP.GE.AND P6, PT, R117, UR8, PT ;  /* 0x0000000875007c0c */ /* 0x000fe4000bfc6270 */
[----:B------:R-:W-:Y:S02]  /*1550*/  ISETP.NE.U32.AND P2, PT, R55, RZ, PT ;  /* 0x000000ff3700720c */ /* 0x000fe40003f45070 */
[----:B------:R-:W-:-:S02]  /*1560*/  SEL R55, RZ, 0x4, P6 ;  /* 0x00000004ff377807 */ /* 0x000fc40003000000 */
[----:B------:R-:W-:Y:S01]  /*1570*/  ISETP.NE.U32.AND P6, PT, R56, RZ, PT ;  /* 0x000000ff3800720c */ /* 0x000fe20003fc5070 */
[----:B------:R5:W-:Y:S01]  /*1580*/  LDGSTS.E [R101+0x2800], [R10.64], P1 ;  /* 0x028000000a657fae */ /* 0x000be2000892184e */
[----:B------:R-:W-:Y:S02]  /*1590*/  ISETP.NE.U32.AND P4, PT, R54, RZ, PT ;  /* 0x000000ff3600720c */ /* 0x000fe40003f85070 */
[----:B------:R-:W-:Y:S02]  /*15a0*/  PLOP3.LUT P5, PT, PT, PT, UP1, 0x80, 0x0 ;  /* 0x000000000000781c */ /* 0x000fe40003faf018 */
[----:B------:R-:W-:Y:S02]  /*15b0*/  ISETP.GE.AND P1, PT, R115, UR8, PT ;  /* 0x0000000873007c0c */ /* 0x000fe4000bf26270 */
[----:B------:R-:W-:Y:S01]  /*15c0*/  SEL R57, R57, RZ, P5 ;  /* 0x000000ff39397207 */ /* 0x000fe20002800000 */
[----:B------:R1:W-:Y:S01]  /*15d0*/  LDGSTS.E [R101+0x3000], [R12.64], P2 ;  /* 0x030000000c657fae */ /* 0x0003e2000912184e */
[----:B------:R-:W-:-:S02]  /*15e0*/  PLOP3.LUT P5, PT, PT, PT, UP1, 0x80, 0x0 ;  /* 0x000000000000781c */ /* 0x000fc40003faf018 */
[----:B------:R-:W-:Y:S01]  /*15f0*/  PLOP3.LUT P2, PT, PT, PT, UP1, 0x80, 0x0 ;  /* 0x000000000000781c */ /* 0x000fe20003f4f018 */
[----:B------:R1:W-:Y:S01]  /*1600*/  LDGSTS.E [R101+0x3800], [R14.64], P6 ;  /* 0x038000000e657fae */ /* 0x0003e2000b12184e */
[----:B------:R-:W-:Y:S02]  /*1610*/  SEL R55, R55, RZ, P5 ;  /* 0x000000ff37377207 */ /* 0x000fe40002800000 */
[----:B------:R-:W-:Y:S01]  /*1620*/  SEL R54, RZ, 0x4, P1 ;  /* 0x00000004ff367807 */ /* 0x000fe20000800000 */
[----:B------:R-:W0:Y:S01]  /*1630*/  LDGDEPBAR ;  /* 0x00000000000079af */ /* 0x000e220000000000 */
[----:B------:R-:W-:Y:S02]  /*1640*/  ISETP.GE.AND P1, PT, R113, UR8, PT ;  /* 0x0000000871007c0c */ /* 0x000fe4000bf26270 */
[----:B------:R-:W-:Y:S01]  /*1650*/  ISETP.NE.U32.AND P5, PT, R55, RZ, PT ;  /* 0x000000ff3700720c */ /* 0x000fe20003fa5070 */
[----:B------:R2:W-:Y:S01]  /*1660*/  LDGSTS.E [R100+0x8000], [R24.64], P4 ;  /* 0x0800000018647fae */ /* 0x0005e2000a12184e */
[----:B------:R-:W-:-:S02]  /*1670*/  SEL R54, R54, RZ, P2 ;  /* 0x000000ff36367207 */ /* 0x000fc40001000000 */
[----:B------:R-:W-:Y:S01]  /*1680*/  PLOP3.LUT P2, PT, PT, PT, UP1, 0x80, 0x0 ;  /* 0x000000000000781c */ /* 0x000fe20003f4f018 */
[----:B------:R2:W-:Y:S01]  /*1690*/  LDGSTS.E [R100+0x8800], [R28.64], P4 ;  /* 0x088000001c647fae */ /* 0x0005e2000a12184e */
[----:B------:R-:W-:Y:S01]  /*16a0*/  SEL R55, RZ, 0x4, P1 ;  /* 0x00000004ff377807 */ /* 0x000fe20000800000 */
[----:B-1----:R-:W-:Y:S01]  /*16b0*/  IMAD.WIDE R14, R59, 0x4, R14 ;  /* 0x000000043b0e7825 */ /* 0x002fe200078e020e */
[----:B------:R-:W-:Y:S01]  /*16c0*/  ISETP.GE.AND P6, PT, R111, UR8, PT ;  /* 0x000000086f007c0c */ /* 0x000fe2000bfc6270 */
[----:B------:R1:W-:Y:S01]  /*16d0*/  LDGSTS.E [R100+0x9000], [R30.64], P4 ;  /* 0x090000001e647fae */ /* 0x0003e2000a12184e */
[----:B------:R-:W-:Y:S02]  /*16e0*/  SEL R55, R55, RZ, P2 ;  /* 0x000000ff37377207 */ /* 0x000fe40001000000 */
[----:B------:R-:W-:Y:S01]  /*16f0*/  ISETP.NE.U32.AND P3, PT, R57, RZ, PT ;  /* 0x000000ff3900720c */ /* 0x000fe20003f65070 */
[----:B------:R1:W-:Y:S01]  /*1700*/  LDGSTS.E [R100+0x9800], [R26.64], P4 ;  /* 0x098000001a647fae */ /* 0x0003e2000a12184e */
[----:B------:R-:W-:Y:S01]  /*1710*/  ISETP.GE.AND P2, PT, R109, UR8, PT ;  /* 0x000000086d007c0c */ /* 0x000fe2000bf46270 */
[----:B------:R-:W-:Y:S01]  /*1720*/  IMAD.U32 R57, RZ, RZ, UR6 ;  /* 0x00000006ff397e24 */ /* 0x000fe2000f8e00ff */
[----:B------:R-:W-:Y:S01]  /*1730*/  ISETP.NE.U32.AND P1, PT, R54, RZ, PT ;  /* 0x000000ff3600720c */ /* 0x000fe20003f25070 */
[----:B------:R1:W-:Y:S01]  /*1740*/  LDGSTS.E [R100+0xa000], [R22.64], P4 ;  /* 0x0a00000016647fae */ /* 0x0003e2000a12184e */
[----:B------:R-:W-:Y:S01]  /*1750*/  SEL R54, RZ, 0x4, P6 ;  /* 0x00000004ff367807 */ /* 0x000fe20003000000 */
[----:B------:R-:W-:Y:S01]  /*1760*/  IMAD.WIDE R36, R57, 0x4, R36 ;  /* 0x0000000439247825 */ /* 0x000fe200078e0224 */
[----:B------:R-:W-:Y:S01]  /*1770*/  ISETP.NE.U32.AND P6, PT, R55, RZ, PT ;  /* 0x000000ff3700720c */ /* 0x000fe20003fc5070 */
[----:B------:R1:W-:Y:S01]  /*1780*/  LDGSTS.E [R100+0xa800], [R20.64], P4 ;  /* 0x0a80000014647fae */ /* 0x0003e2000a12184e */
[----:B------:R-:W-:-:S02]  /*1790*/  SEL R55, RZ, 0x4, P2 ;  /* 0x00000004ff377807 */ /* 0x000fc40001000000 */
[----:B------:R-:W-:Y:S01]  /*17a0*/  PLOP3.LUT P2, PT, PT, PT, UP1, 0x80, 0x0 ;  /* 0x000000000000781c */ /* 0x000fe20003f4f018 */
[----:B------:R1:W-:Y:S03]  /*17b0*/  LDGSTS.E [R100+0xb000], [R18.64], P4 ;  /* 0x0b00000012647fae */ /* 0x0003e6000a12184e */
[----:B------:R-:W-:Y:S01]  /*17c0*/  SEL R54, R54, RZ, P2 ;  /* 0x000000ff36367207 */ /* 0x000fe20001000000 */
[----:B------:R1:W-:Y:S01]  /*17d0*/  LDGSTS.E [R100+0xb800], [R16.64], P4 ;  /* 0x0b80000010647fae */ /* 0x0003e2000a12184e */
[----:B------:R-:W-:Y:S02]  /*17e0*/  PLOP3.LUT P4, PT, PT, PT, UP1, 0x80, 0x0 ;  /* 0x000000000000781c */ /* 0x000fe40003f8f018 */
[----:B------:R-:W-:Y:S01]  /*17f0*/  ISETP.GE.AND P2, PT, R107, UR8, PT ;  /* 0x000000086b007c0c */ /* 0x000fe2000bf46270 */
[----:B------:R-:W0:Y:S01]  /*1800*/  LDGDEPBAR ;  /* 0x00000000000079af */ /* 0x000e220000000000 */
[----:B------:R-:W-:-:S03]  /*1810*/  SEL R55, R55, RZ, P4 ;  /* 0x000000ff37377207 */ /* 0x000fc60002000000 */
[----:B------:R-:W-:Y:S01]  /*1820*/  BAR.SYNC.DEFER_BLOCKING 0x0 ;  /* 0x0000000000007b1d */ /* 0x000fe20000010000 */
[----:B------:R-:W-:Y:S02]  /*1830*/  ISETP.GE.AND P4, PT, R105, UR8, PT ;  /* 0x0000000869007c0c */ /* 0x000fe4000bf86270 */
[----:B------:R-:W-:Y:S02]  /*1840*/  SEL R56, RZ, 0x4, P2 ;  /* 0x00000004ff387807 */ /* 0x000fe40001000000 */
[----:B------:R-:W-:Y:S02]  /*1850*/  PLOP3.LUT P2, PT, PT, PT, UP1, 0x80, 0x0 ;  /* 0x000000000000781c */ /* 0x000fe40003f4f018 */
[----:B------:R-:W-:Y:S02]  /*1860*/  SEL R57, RZ, 0x4, P4 ;  /* 0x00000004ff397807 */ /* 0x000fe40002000000 */
[----:B------:R-:W-:Y:S02]  /*1870*/  ISETP.NE.U32.AND P4, PT, R54, RZ, PT ;  /* 0x000000ff3600720c */ /* 0x000fe40003f85070 */
[----:B------:R-:W-:Y:S01]  /*1880*/  SEL R57, R57, RZ, P2 ;  /* 0x000000ff39397207 */ /* 0x000fe20001000000 */
[----:B------:R-:W-:Y:S01]  /*1890*/  @!PT LDS RZ, [RZ] ;  /* 0x00000000fffff984 */ /* 0x000fe20000000800 */
[----:B------:R-:W-:Y:S01]  /*18a0*/  @!PT LDS RZ, [RZ] ;  /* 0x00000000fffff984 */ /* 0x000fe20000000800 */
[----:B------:R-:W-:Y:S01]  /*18b0*/  @!PT LDS RZ, [RZ] ;  /* 0x00000000fffff984 */ /* 0x000fe20000000800 */
[----:B------:R1:W-:Y:S01]  /*18c0*/  LDGSTS.E [R101+0x4000], [R36.64], P3 ;  /* 0x0400000024657fae */ /* 0x0003e2000992184e */
[----:B------:R-:W-:-:S03]  /*18d0*/  PLOP3.LUT P3, PT, PT, PT, UP1, 0x80, 0x0 ;  /* 0x000000000000781c */ /* 0x000fc60003f6f018 */
[----:B------:R2:W-:Y:S01]  /*18e0*/  LDGSTS.E [R101+0x4800], [R34.64], P5 ;  /* 0x0480000022657fae */ /* 0x0005e2000a92184e */
[----:B------:R-:W-:Y:S02]  /*18f0*/  SEL R56, R56, RZ, P3 ;  /* 0x000000ff38387207 */ /* 0x000fe40001800000 */
[----:B------:R-:W-:Y:S01]  /*1900*/  ISETP.NE.U32.AND P3, PT, R55, RZ, PT ;  /* 0x000000ff3700720c */ /* 0x000fe20003f65070 */
[----:B------:R-:W-:Y:S01]  /*1910*/  IMAD.U32 R55, RZ, RZ, UR6 ;  /* 0x00000006ff377e24 */ /* 0x000fe2000f8e00ff */
[----:B------:R-:W-:Y:S02]  /*1920*/  ISETP.NE.U32.AND P2, PT, R56, RZ, PT ;  /* 0x000000ff3800720c */ /* 0x000fe40003f45070 */
[----:B------:R-:W-:Y:S01]  /*1930*/  ISETP.NE.U32.AND P5, PT, R57, RZ, PT ;  /* 0x000000ff3900720c */ /* 0x000fe20003fa5070 */
[----:B-1----:R-:W-:Y:S02]  /*1940*/  IMAD.U32 R37, RZ, RZ, UR7 ;  /* 0x00000007ff257e24 */ /* 0x002fe4000f8e00ff */
[----:B---3--:R-:W-:-:S04]  /*1950*/  IMAD.WIDE R4, R55, 0x4, R4 ;  /* 0x0000000437047825 */ /* 0x008fc800078e0204 */
[C---:B--2---:R-:W-:Y:S01]  /*1960*/  IMAD.WIDE R24, R37.reuse, 0x4, R24 ;  /* 0x0000000425187825 */ /* 0x044fe200078e0218 */
[----:B------:R1:W-:Y:S03]  /*1970*/  LDGSTS.E [R101+0x5000], [R4.64], P1 ;  /* 0x0500000004657fae */ /* 0x0003e6000892184e */
[----:B------:R-:W-:-:S04]  /*1980*/  IMAD.WIDE R28, R37, 0x4, R28 ;  /* 0x00000004251c7825 */ /* 0x000fc800078e021c */
[----:B------:R-:W-:-:S04]  /*1990*/  IMAD.WIDE R30, R37, 0x4, R30 ;  /* 0x00000004251e7825 */ /* 0x000fc800078e021e */
[----:B------:R-:W-:-:S04]  /*19a0*/  IMAD.WIDE R26, R37, 0x4, R26 ;  /* 0x00000004251a7825 */ /* 0x000fc800078e021a */
[----:B------:R-:W-:-:S04]  /*19b0*/  IMAD.WIDE R22, R37, 0x4, R22 ;  /* 0x0000000425167825 */ /* 0x000fc800078e0216 */
[----:B------:R-:W-:-:S04]  /*19c0*/  IMAD.WIDE R20, R37, 0x4, R20 ;  /* 0x0000000425147825 */ /* 0x000fc800078e0214 */
[----:B------:R-:W-:-:S04]  /*19d0*/  IMAD.WIDE R18, R37, 0x4, R18 ;  /* 0x0000000425127825 */ /* 0x000fc800078e0212 */
[----:B------:R-:W-:-:S04]  /*19e0*/  IMAD.WIDE R16, R37, 0x4, R16 ;  /* 0x0000000425107825 */ /* 0x000fc800078e0210 */
[----:B------:R-:W-:Y:S02]  /*19f0*/  IMAD.U32 R35, RZ, RZ, UR6 ;  /* 0x00000006ff237e24 */ /* 0x000fe4000f8e00ff */
[----:B------:R-:W-:Y:S02]  /*1a00*/  IMAD.U32 R37, RZ, RZ, UR6 ;  /* 0x00000006ff257e24 */ /* 0x000fe4000f8e00ff */
[----:B------:R-:W-:Y:S02]  /*1a10*/  IMAD.U32 R57, RZ, RZ, UR6 ;  /* 0x00000006ff397e24 */ /* 0x000fe4000f8e00ff */
[----:B----4-:R-:W-:-:S04]  /*1a20*/  IMAD.WIDE R6, R35, 0x4, R6 ;  /* 0x0000000423067825 */ /* 0x010fc800078e0206 */
[----:B------:R-:W-:Y:S01]  /*1a30*/  IMAD.WIDE R8, R37, 0x4, R8 ;  /* 0x0000000425087825 */ /* 0x000fe200078e0208 */
[----:B------:R1:W-:Y:S03]  /*1a40*/  LDGSTS.E [R101+0x5800], [R6.64], P6 ;  /* 0x0580000006657fae */ /* 0x0003e6000b12184e */
[----:B-----5:R-:W-:Y:S01]  /*1a50*/  IMAD.WIDE R10, R55, 0x4, R10 ;  /* 0x00000004370a7825 */ /* 0x020fe200078e020a */
[----:B------:R1:W-:Y:S03]  /*1a60*/  LDGSTS.E [R101+0x6000], [R8.64], P4 ;  /* 0x0600000008657fae */ /* 0x0003e6000a12184e */
[----:B------:R-:W-:Y:S01]  /*1a70*/  IMAD.WIDE R12, R57, 0x4, R12 ;  /* 0x00000004390c7825 */ /* 0x000fe200078e020c */
[----:B------:R1:W-:Y:S04]  /*1a80*/  LDGSTS.E [R101+0x6800], [R10.64], P3 ;  /* 0x068000000a657fae */ /* 0x0003e8000992184e */
[----:B------:R1:W-:Y:S04]  /*1a90*/  LDGSTS.E [R101+0x7000], [R12.64], P2 ;  /* 0x070000000c657fae */ /* 0x0003e8000912184e */
[----:B------:R1:W-:Y:S04]  /*1aa0*/  LDGSTS.E [R101+0x7800], [R14.64], P5 ;  /* 0x078000000e657fae */ /* 0x0003e8000a92184e */
[----:B------:R-:W0:Y:S04]  /*1ab0*/  LDGDEPBAR ;  /* 0x00000000000079af */ /* 0x000e280000000000 */
[----:B------:R1:W-:Y:S04]  /*1ac0*/  LDGSTS.E [R100+0xc000], [R24.64], P0 ;  /* 0x0c00000018647fae */ /* 0x0003e8000812184e */
[----:B------:R1:W-:Y:S04]  /*1ad0*/  LDGSTS.E [R100+0xc800], [R28.64], P0 ;  /* 0x0c8000001c647fae */ /* 0x0003e8000812184e */
[----:B------:R1:W-:Y:S04]  /*1ae0*/  LDGSTS.E [R100+0xd000], [R30.64], P0 ;  /* 0x0d0000001e647fae */ /* 0x0003e8000812184e */
[----:B------:R1:W-:Y:S04]  /*1af0*/  LDGSTS.E [R100+0xd800], [R26.64], P0 ;  /* 0x0d8000001a647fae */ /* 0x0003e8000812184e */
[----:B------:R1:W-:Y:S04]  /*1b00*/  LDGSTS.E [R100+0xe000], [R22.64], P0 ;  /* 0x0e00000016647fae */ /* 0x0003e8000812184e */
[----:B------:R1:W-:Y:S04]  /*1b10*/  LDGSTS.E [R100+0xe800], [R20.64], P0 ;  /* 0x0e80000014647fae */ /* 0x0003e8000812184e */
[----:B------:R1:W-:Y:S04]  /*1b20*/  LDGSTS.E [R100+0xf000], [R18.64], P0 ;  /* 0x0f00000012647fae */ /* 0x0003e8000812184e */
[----:B------:R1:W-:Y:S01]  /*1b30*/  LDGSTS.E [R100+0xf800], [R16.64], P0 ;  /* 0x0f80000010647fae */ /* 0x0003e2000812184e */
[----:B------:R-:W-:-:S03]  /*1b40*/  PLOP3.LUT P0, PT, PT, PT, UP0, 0x80, 0x0 ;  /* 0x000000000000781c */ /* 0x000fc60003f0f008 */
[----:B------:R-:W0:Y:S10]  /*1b50*/  LDGDEPBAR ;  /* 0x00000000000079af */ /* 0x000e340000000000 */
[----:B------:R-:W-:Y:S05]  /*1b60*/  @P0 BRA `(.L_x_0) ;  /* 0x0000012000000947 */ /* 0x000fea0003800000 */
[----:B-1----:R-:W-:Y:S01]  /*1b70*/  IMAD.SHL.U32 R94, R95, 0x20, RZ ;  /* 0x000000205f5e7824 */ /* 0x002fe200078e00ff */
[----:B------:R-:W-:Y:S01]  /*1b80*/  CS2R R52, SRZ ;  /* 0x0000000000347805 */ /* 0x000fe2000001ff00 */
        /* <DEDUP_REMOVED lines=15> */
[----:B------:R-:W-:Y:S05]  /*1c80*/  BRA `(.L_x_1) ;  /* 0x000014a000007947 */ /* 0x000fea0003800000 */
.L_x_0:
[----:B-1----:R-:W-:Y:S01]  /*1c90*/  USHF.R.S32.HI UR11, URZ, 0x1f, UR6 ;  /* 0x0000001f3f0b7899 */ /* 0x002fe20008011406 */
[C---:B------:R-:W-:Y:S01]  /*1ca0*/  LOP3.LUT R13, R95.reuse, 0x7, RZ, 0xc0, !PT ;  /* 0x000000075f0d7812 */ /* 0x040fe200078ec0ff */
[----:B------:R-:W-:Y:S01]  /*1cb0*/  IMAD.U32 R99, RZ, RZ, UR13 ;  /* 0x0000000dff637e24 */ /* 0x000fe2000f8e00ff */
[C---:B------:R-:W-:Y:S01]  /*1cc0*/  LOP3.LUT R12, R95.reuse, 0x1c, RZ, 0xc0, !PT ;  /* 0x0000001c5f0c7812 */ /* 0x040fe200078ec0ff */
[----:B------:R-:W-:Y:S01]  /*1cd0*/  IMAD.U32 R6, RZ, RZ, UR6 ;  /* 0x00000006ff067e24 */ /* 0x000fe2000f8e00ff */
[----:B------:R-:W-:Y:S01]  /*1ce0*/  SHF.R.S32.HI R5, RZ, 0x1f, R52 ;  /* 0x0000001fff057819 */ /* 0x000fe20000011434 */
[----:B------:R-:W-:Y:S01]  /*1cf0*/  IMAD.SHL.U32 R15, R95, 0x2, RZ ;  /* 0x000000025f0f7824 */ /* 0x000fe200078e00ff */
[----:B------:R-:W-:Y:S01]  /*1d00*/  LEA.HI R99, R99, R12, RZ, 0x1f ;  /* 0x0000000c63637211 */ /* 0x000fe200078ff8ff */
[----:B------:R-:W-:Y:S01]  /*1d10*/  IMAD.SHL.U32 R14, R13, 0x10, RZ ;  /* 0x000000100d0e7824 */ /* 0x000fe200078e00ff */
[----:B------:R-:W-:Y:S01]  /*1d20*/  USHF.R.S32.HI UR12, URZ, 0x1f, UR7 ;  /* 0x0000001f3f0c7899 */ /* 0x000fe20008011407 */
[----:B------:R-:W-:Y:S01]  /*1d30*/  IMAD.U32 R16, RZ, RZ, UR6 ;  /* 0x00000006ff107e24 */ /* 0x000fe2000f8e00ff */
[C---:B------:R-:W-:Y:S01]  /*1d40*/  LOP3.LUT R12, R95.reuse, 0x3, RZ, 0xc0, !PT ;  /* 0x000000035f0c7812 */ /* 0x040fe200078ec0ff */
[----:B------:R-:W-:Y:S01]  /*1d50*/  IMAD.U32 R17, RZ, RZ, UR11 ;  /* 0x0000000bff117e24 */ /* 0x000fe2000f8e00ff */
[----:B------:R-:W-:Y:S01]  /*1d60*/  USHF.L.U32 UR4, UR7, 0x3, URZ ;  /* 0x0000000307047899 */ /* 0x000fe2000800063f */
[----:B------:R-:W-:Y:S01]  /*1d70*/  IMAD.SHL.U32 R94, R95, 0x20, RZ ;  /* 0x000000205f5e7824 */ /* 0x000fe200078e00ff */
[----:B------:R-:W-:Y:S01]  /*1d80*/  SHF.L.U64.HI R92, R52, 0x2, R5 ;  /* 0x00000002345c7819 */ /* 0x000fe20000010205 */
[----:B------:R-:W-:Y:S01]  /*1d90*/  USHF.L.U64.HI UR10, UR7, 0x3, UR12 ;  /* 0x00000003070a7899 */ /* 0x000fe2000801020c */
[----:B------:R-:W-:Y:S01]  /*1da0*/  LEA R93, P0, R6, R53, 0x3 ;  /* 0x00000035065d7211 */ /* 0x000fe200078018ff */
[----:B------:R-:W-:Y:S01]  /*1db0*/  IMAD R12, R12, 0x220, RZ ;  /* 0x000002200c0c7824 */ /* 0x000fe200078e02ff */
[----:B------:R-:W-:Y:S01]  /*1dc0*/  LOP3.LUT R15, R14, 0x30, R15, 0x78, !PT ;  /* 0x000000300e0f7812 */ /* 0x000fe200078e780f */
[----:B------:R-:W-:Y:S01]  /*1dd0*/  USHF.R.S32.HI UR8, URZ, 0x1f, UR5 ;  /* 0x0000001f3f087899 */ /* 0x000fe20008011405 */
[----:B------:R-:W-:Y:S01]  /*1de0*/  LEA.HI.X R92, R16, R92, R17, 0x3, P0 ;  /* 0x0000005c105c7211 */ /* 0x000fe200000f1c11 */
[----:B------:R-:W-:Y:S01]  /*1df0*/  CS2R R52, SRZ ;  /* 0x0000000000347805 */ /* 0x000fe2000001ff00 */
[----:B------:R-:W-:Y:S01]  /*1e00*/  LOP3.LUT R14, R94, 0xc00, RZ, 0xc0, !PT ;  /* 0x00000c005e0e7812 */ /* 0x000fe200078ec0ff */
[----:B------:R-:W-:Y:S01]  /*1e10*/  ULEA.HI UR8, UR8, UR5, URZ, 0x5 ;  /* 0x0000000508087291 */ /* 0x000fe2000f8f283f */
[----:B------:R-:W-:Y:S01]  /*1e20*/  SHF.R.S32.HI R17, RZ, 0x1f, R44 ;  /* 0x0000001fff117819 */ /* 0x000fe2000001142c */
[----:B------:R-:W-:Y:S01]  /*1e30*/  CS2R R54, SRZ ;  /* 0x0000000000367805 */ /* 0x000fe2000001ff00 */
[----:B------:R-:W-:Y:S01]  /*1e40*/  SHF.R.S32.HI R16, RZ, 0x1f, R43 ;  /* 0x0000001fff107819 */ /* 0x000fe2000001142b */
[----:B------:R-:W-:Y:S01]  /*1e50*/  IMAD R14, R13, 0x80, R14 ;  /* 0x000000800d0e7824 */ /* 0x000fe200078e020e */
[----:B------:R-:W-:Y:S01]  /*1e60*/  LEA R77, P0, R44, UR4, 0x2 ;  /* 0x000000042c4d7c11 */ /* 0x000fe2000f8010ff */
[----:B------:R-:W-:Y:S01]  /*1e70*/  USHF.R.S32.HI UR8, URZ, 0x5, UR8 ;  /* 0x000000053f087899 */ /* 0x000fe20008011408 */
[C---:B------:R-:W-:Y:S01]  /*1e80*/  LEA R79, P1, R43.reuse, UR4, 0x2 ;  /* 0x000000042b4f7c11 */ /* 0x040fe2000f8210ff */
[----:B------:R-:W-:Y:S01]  /*1e90*/  IMAD.IADD R97, R14, 0x1, R15 ;  /* 0x000000010e617824 */ /* 0x000fe200078e020f */
[----:B------:R-:W-:Y:S01]  /*1ea0*/  LOP3.LUT R99, R12, R99, RZ, 0x3c, !PT ;  /* 0x000000630c637212 */ /* 0x000fe200078e3cff */
[----:B------:R-:W-:Y:S01]  /*1eb0*/  CS2R R36, SRZ ;  /* 0x0000000000247805 */ /* 0x000fe2000001ff00 */
[----:B------:R-:W-:Y:S01]  /*1ec0*/  LEA.HI.X R76, R44, UR10, R17, 0x2, P0 ;  /* 0x0000000a2c4c7c11 */ /* 0x000fe200080f1411 */
[----:B------:R-:W-:Y:S01]  /*1ed0*/  CS2R R56, SRZ ;  /* 0x0000000000387805 */ /* 0x000fe2000001ff00 */
[----:B------:R-:W-:Y:S01]  /*1ee0*/  LEA.HI.X R78, R43, UR10, R16, 0x2, P1 ;  /* 0x0000000a2b4e7c11 */ /* 0x000fe200088f1410 */
[----:B------:R-:W-:Y:S01]  /*1ef0*/  CS2R R58, SRZ ;  /* 0x00000000003a7805 */ /* 0x000fe2000001ff00 */
[----:B------:R-:W-:Y:S01]  /*1f00*/  SHF.R.S32.HI R17, RZ, 0x1f, R42 ;  /* 0x0000001fff117819 */ /* 0x000fe2000001142a */
[----:B------:R-:W-:Y:S01]  /*1f10*/  CS2R R60, SRZ ;  /* 0x00000000003c7805 */ /* 0x000fe2000001ff00 */
[----:B------:R-:W-:Y:S01]  /*1f20*/  SHF.R.S32.HI R16, RZ, 0x1f, R41 ;  /* 0x0000001fff107819 */ /* 0x000fe20000011429 */
[----:B------:R-:W-:Y:S01]  /*1f30*/  CS2R R62, SRZ ;  /* 0x00000000003e7805 */ /* 0x000fe2000001ff00 */
[----:B------:R-:W-:Y:S01]  /*1f40*/  SHF.R.S32.HI R13, RZ, 0x1f, R40 ;  /* 0x0000001fff0d7819 */ /* 0x000fe20000011428 */
[----:B------:R-:W-:Y:S01]  /*1f50*/  CS2R R64, SRZ ;  /* 0x0000000000407805 */ /* 0x000fe2000001ff00 */
[----:B------:R-:W-:Y:S01]  /*1f60*/  SHF.R.S32.HI R12, RZ, 0x1f, R39 ;  /* 0x0000001fff0c7819 */ /* 0x000fe20000011427 */
[----:B------:R-:W-:Y:S01]  /*1f70*/  CS2R R66, SRZ ;  /* 0x0000000000427805 */ /* 0x000fe2000001ff00 */
[----:B------:R-:W-:Y:S01]  /*1f80*/  LEA R81, P0, R42, UR4, 0x2 ;  /* 0x000000042a517c11 */ /* 0x000fe2000f8010ff */
[----:B------:R-:W-:Y:S01]  /*1f90*/  USHF.L.U32 UR16, UR7, 0x2, URZ ;  /* 0x0000000207107899 */ /* 0x000fe2000800063f */
[----:B------:R-:W-:Y:S01]  /*1fa0*/  LEA R83, P1, R41, UR4, 0x2 ;  /* 0x0000000429537c11 */ /* 0x000fe2000f8210ff */
[----:B------:R-:W-:Y:S01]  /*1fb0*/  USHF.L.U64.HI UR7, UR7, 0x2, UR12 ;  /* 0x0000000207077899 */ /* 0x000fe2000801020c */
[----:B------:R-:W-:Y:S01]  /*1fc0*/  LEA R85, P2, R40, UR4, 0x2 ;  /* 0x0000000428557c11 */ /* 0x000fe2000f8410ff */
[----:B------:R-:W-:Y:S01]  /*1fd0*/  UIADD3 UR9, UR9, -0x40, URZ ;  /* 0xffffffc009097890 */ /* 0x000fe2000fffe03f */
[----:B------:R-:W-:Y:S01]  /*1fe0*/  LEA R87, P3, R39, UR4, 0x2 ;  /* 0x0000000427577c11 */ /* 0x000fe2000f8610ff */
[----:B------:R-:W-:Y:S01]  /*1ff0*/  USHF.L.U64.HI UR11, UR6, 0x2, UR11 ;  /* 0x00000002060b7899 */ /* 0x000fe2000801020b */
[----:B------:R-:W-:Y:S01]  /*2000*/  SHF.R.S32.HI R4, RZ, 0x1f, R3 ;  /* 0x0000001fff047819 */ /* 0x000fe20000011403 */
[----:B------:R-:W-:Y:S01]  /*2010*/  UIADD3 UR12, UR8, -0x2, URZ ;  /* 0xfffffffe080c7890 */ /* 0x000fe2000fffe03f */
[----:B------:R-:W-:Y:S01]  /*2020*/  SHF.R.S32.HI R5, RZ, 0x1f, R50 ;  /* 0x0000001fff057819 */ /* 0x000fe20000011432 */
[----:B------:R-:W-:Y:S01]  /*2030*/  UMOV UR5, 0xffffffff ;  /* 0xffffffff00057882 */ /* 0x000fe20000000000 */
[----:B------:R-:W-:-:S02]  /*2040*/  SHF.R.S32.HI R6, RZ, 0x1f, R49 ;  /* 0x0000001fff067819 */ /* 0x000fc40000011431 */
[----:B------:R-:W-:Y:S02]  /*2050*/  LEA.HI.X R17, R42, UR10, R17, 0x2, P0 ;  /* 0x0000000a2a117c11 */ /* 0x000fe400080f1411 */
[----:B------:R-:W-:Y:S01]  /*2060*/  LEA.HI.X R16, R41, UR10, R16, 0x2, P1 ;  /* 0x0000000a29107c11 */ /* 0x000fe200088f1410 */
[----:B------:R-:W-:Y:S01]  /*2070*/  CS2R R42, SRZ ;  /* 0x00000000002a7805 */ /* 0x000fe2000001ff00 */
[----:B------:R-:W-:Y:S02]  /*2080*/  LEA.HI.X R84, R40, UR10, R13, 0x2, P2 ;  /* 0x0000000a28547c11 */ /* 0x000fe400090f140d */
[----:B------:R-:W-:Y:S01]  /*2090*/  LEA.HI.X R86, R39, UR10, R12, 0x2, P3 ;  /* 0x0000000a27567c11 */ /* 0x000fe200098f140c */
[----:B------:R-:W-:Y:S01]  /*20a0*/  CS2R R40, SRZ ;  /* 0x0000000000287805 */ /* 0x000fe2000001ff00 */
[----:B------:R-:W-:Y:S02]  /*20b0*/  SHF.R.S32.HI R13, RZ, 0x1f, R38 ;  /* 0x0000001fff0d7819 */ /* 0x000fe40000011426 */
[----:B------:R-:W-:-:S02]  /*20c0*/  LEA R89, P0, R38, UR4, 0x2 ;  /* 0x0000000426597c11 */ /* 0x000fc4000f8010ff */
[----:B------:R-:W-:Y:S02]  /*20d0*/  SHF.R.S32.HI R12, RZ, 0x1f, R33 ;  /* 0x0000001fff0c7819 */ /* 0x000fe40000011421 */
[----:B------:R-:W-:Y:S01]  /*20e0*/  LEA R91, P1, R33, UR4, 0x2 ;  /* 0x00000004215b7c11 */ /* 0x000fe2000f8210ff */
[----:B------:R-:W-:Y:S01]  /*20f0*/  UMOV UR4, URZ ;  /* 0x0000003f00047c82 */ /* 0x000fe20008000000 */
[----:B------:R-:W-:Y:S02]  /*2100*/  IADD3 R77, P4, R77, c[0x0][0x168], RZ ;  /* 0x00005a004d4d7a10 */ /* 0x000fe40007f9e0ff */
[----:B------:R-:W-:Y:S02]  /*2110*/  IADD3 R79, P5, R79, c[0x0][0x168], RZ ;  /* 0x00005a004f4f7a10 */ /* 0x000fe40007fbe0ff */
[----:B------:R-:W-:Y:S02]  /*2120*/  IADD3 R81, P3, R81, c[0x0][0x168], RZ ;  /* 0x00005a0051517a10 */ /* 0x000fe40007f7e0ff */
[----:B------:R-:W-:-:S02]  /*2130*/  SHF.L.U64.HI R11, R3, 0x2, R4 ;  /* 0x00000002030b7819 */ /* 0x000fc40000010204 */
[----:B------:R-:W-:Y:S02]  /*2140*/  SHF.L.U64.HI R3, R50, 0x2, R5 ;  /* 0x0000000232037819 */ /* 0x000fe40000010205 */
[----:B------:R-:W-:Y:S02]  /*2150*/  SHF.L.U64.HI R4, R49, 0x2, R6 ;  /* 0x0000000231047819 */ /* 0x000fe40000010206 */
[----:B------:R-:W-:Y:S02]  /*2160*/  SHF.R.S32.HI R10, RZ, 0x1f, R51 ;  /* 0x0000001fff0a7819 */ /* 0x000fe40000011433 */
[----:B------:R-:W-:Y:S02]  /*2170*/  SHF.R.S32.HI R5, RZ, 0x1f, R48 ;  /* 0x0000001fff057819 */ /* 0x000fe40000011430 */
[----:B------:R-:W-:Y:S02]  /*2180*/  SHF.R.S32.HI R6, RZ, 0x1f, R47 ;  /* 0x0000001fff067819 */ /* 0x000fe4000001142f */
[----:B------:R-:W-:-:S02]  /*2190*/  SHF.R.S32.HI R7, RZ, 0x1f, R46 ;  /* 0x0000001fff077819 */ /* 0x000fc4000001142e */
[----:B------:R-:W-:Y:S02]  /*21a0*/  SHF.R.S32.HI R8, RZ, 0x1f, R45 ;  /* 0x0000001fff087819 */ /* 0x000fe4000001142d */
[----:B------:R-:W-:Y:S02]  /*21b0*/  LEA.HI.X R13, R38, UR10, R13, 0x2, P0 ;  /* 0x0000000a260d7c11 */ /* 0x000fe400080f140d */
[----:B------:R-:W-:Y:S01]  /*21c0*/  LEA.HI.X R12, R33, UR10, R12, 0x2, P1 ;  /* 0x0000000a210c7c11 */ /* 0x000fe200088f140c */
[----:B------:R-:W-:Y:S01]  /*21d0*/  CS2R R38, SRZ ;  /* 0x0000000000267805 */ /* 0x000fe2000001ff00 */
[----:B------:R-:W-:Y:S01]  /*21e0*/  IADD3.X R76, R76, c[0x0][0x16c], RZ, P4, !PT ;  /* 0x00005b004c4c7a10 */ /* 0x000fe200027fe4ff */
[----:B------:R-:W-:Y:S01]  /*21f0*/  UMOV UR10, 0x1 ;  /* 0x00000001000a7882 */ /* 0x000fe20000000000 */
[----:B------:R-:W-:Y:S02]  /*2200*/  IADD3.X R78, R78, c[0x0][0x16c], RZ, P5, !PT ;  /* 0x00005b004e4e7a10 */ /* 0x000fe40002ffe4ff */
[----:B------:R-:W-:-:S02]  /*2210*/  IADD3.X R80, R17, c[0x0][0x16c], RZ, P3, !PT ;  /* 0x00005b0011507a10 */ /* 0x000fc40001ffe4ff */
[----:B------:R-:W-:Y:S02]  /*2220*/  SHF.R.S32.HI R9, RZ, 0x1f, R32 ;  /* 0x0000001fff097819 */ /* 0x000fe40000011420 */
[----:B------:R-:W-:Y:S02]  /*2230*/  IADD3 R83, P0, R83, c[0x0][0x168], RZ ;  /* 0x00005a0053537a10 */ /* 0x000fe40007f1e0ff */
[----:B------:R-:W-:Y:S02]  /*2240*/  IADD3 R85, P2, R85, c[0x0][0x168], RZ ;  /* 0x00005a0055557a10 */ /* 0x000fe40007f5e0ff */
[----:B------:R-:W-:Y:S02]  /*2250*/  IADD3 R87, P1, R87, c[0x0][0x168], RZ ;  /* 0x00005a0057577a10 */ /* 0x000fe40007f3e0ff */
[----:B------:R-:W-:Y:S02]  /*2260*/  IADD3 R89, P4, R89, c[0x0][0x168], RZ ;  /* 0x00005a0059597a10 */ /* 0x000fe40007f9e0ff */
[----:B------:R-:W-:-:S02]  /*2270*/  IADD3 R91, P5, R91, c[0x0][0x168], RZ ;  /* 0x00005a005b5b7a10 */ /* 0x000fc40007fbe0ff */
[----:B------:R-:W-:Y:S02]  /*2280*/  IADD3 R93, P3, R93, c[0x0][0x160], RZ ;  /* 0x000058005d5d7a10 */ /* 0x000fe40007f7e0ff */
[----:B------:R-:W-:Y:S02]  /*2290*/  SHF.L.U64.HI R10, R51, 0x2, R10 ;  /* 0x00000002330a7819 */ /* 0x000fe4000001020a */
[----:B------:R-:W-:Y:S01]  /*22a0*/  SHF.L.U64.HI R5, R48, 0x2, R5 ;  /* 0x0000000230057819 */ /* 0x000fe20000010205 */
[----:B------:R-:W-:Y:S01]  /*22b0*/  CS2R R50, SRZ ;  /* 0x0000000000327805 */ /* 0x000fe2000001ff00 */
[----:B------:R-:W-:Y:S01]  /*22c0*/  SHF.L.U64.HI R6, R47, 0x2, R6 ;  /* 0x000000022f067819 */ /* 0x000fe20000010206 */
[----:B------:R-:W-:Y:S01]  /*22d0*/  CS2R R48, SRZ ;  /* 0x0000000000307805 */ /* 0x000fe2000001ff00 */
[----:B------:R-:W-:Y:S02]  /*22e0*/  SHF.L.U64.HI R7, R46, 0x2, R7 ;  /* 0x000000022e077819 */ /* 0x000fe40000010207 */
[----:B------:R-:W-:Y:S01]  /*22f0*/  SHF.L.U64.HI R8, R45, 0x2, R8 ;  /* 0x000000022d087819 */ /* 0x000fe20000010208 */
[----:B------:R-:W-:Y:S01]  /*2300*/  CS2R R46, SRZ ;  /* 0x00000000002e7805 */ /* 0x000fe2000001ff00 */
[----:B------:R-:W-:Y:S01]  /*2310*/  SHF.L.U64.HI R9, R32, 0x2, R9 ;  /* 0x0000000220097819 */ /* 0x000fe20000010209 */
[----:B------:R-:W-:Y:S01]  /*2320*/  CS2R R44, SRZ ;  /* 0x00000000002c7805 */ /* 0x000fe2000001ff00 */
[----:B------:R-:W-:-:S02]  /*2330*/  IADD3.X R82, R16, c[0x0][0x16c], RZ, P0, !PT ;  /* 0x00005b0010527a10 */ /* 0x000fc400007fe4ff */
[----:B------:R-:W-:Y:S02]  /*2340*/  IADD3.X R84, R84, c[0x0][0x16c], RZ, P2, !PT ;  /* 0x00005b0054547a10 */ /* 0x000fe400017fe4ff */
[----:B------:R-:W-:Y:S02]  /*2350*/  IADD3.X R86, R86, c[0x0][0x16c], RZ, P1, !PT ;  /* 0x00005b0056567a10 */ /* 0x000fe40000ffe4ff */
[----:B------:R-:W-:Y:S02]  /*2360*/  IADD3.X R88, R13, c[0x0][0x16c], RZ, P4, !PT ;  /* 0x00005b000d587a10 */ /* 0x000fe400027fe4ff */
[----:B------:R-:W-:Y:S02]  /*2370*/  IADD3.X R90, R12, c[0x0][0x16c], RZ, P5, !PT ;  /* 0x00005b000c5a7a10 */ /* 0x000fe40002ffe4ff */
[----:B------:R-:W-:Y:S02]  /*2380*/  IADD3.X R92, R92, c[0x0][0x164], RZ, P3, !PT ;  /* 0x000059005c5c7a10 */ /* 0x000fe40001ffe4ff */
[----:B------:R-:W-:-:S02]  /*2390*/  LOP3.LUT R98, R99, 0x20, RZ, 0x3c, !PT ;  /* 0x0000002063627812 */ /* 0x000fc400078e3cff */
[----:B------:R-:W-:Y:S02]  /*23a0*/  LOP3.LUT R96, R97, 0x40, RZ, 0x3c, !PT ;  /* 0x0000004061607812 */ /* 0x000fe400078e3cff */
.L_x_2:
[----:B------:R-:W-:-:S04]  /*23b0*/  DEPBAR.LE SB0, 0x2 ;  /* 0x000080800000791a */ /* 0x000fc80000000000 */
[----:B------:R-:W-:Y:S01]  /*23c0*/  UIADD3 UR5, UR5, 0x1, URZ ;  /* 0x0000000105057890 */ /* 0x000fe2000fffe03f */
[----:B------:R-:W-:Y:S01]  /*23d0*/  BAR.SYNC.DEFER_BLOCKING 0x0 ;  /* 0x0000000000007b1d */ /* 0x000fe20000010000 */
[----:B------:R-:W-:Y:S01]  /*23e0*/  UISETP.GE.AND UP1, UPT, UR4, UR12, UPT ;  /* 0x0000000c0400728c */ /* 0x000fe2000bf26270 */
[----:B------:R-:W-:Y:S01]  /*23f0*/  ISETP.GE.AND P0, PT, R119, UR9, PT ;  /* 0x0000000977007c0c */ /* 0x000fe2000bf06270 */
[----:B------:R-:W-:Y:S01]  /*2400*/  UISETP.GT.AND UP0, UPT, UR5, 0x1, UPT ;  /* 0x000000010500788c */ /* 0x000fe2000bf04270 */
[----:B------:R-:W-:Y:S01]  /*2410*/  ISETP.GE.AND P1, PT, R117, UR9, PT ;  /* 0x0000000975007c0c */ /* 0x000fe2000bf26270 */
[----:B------:R-:W-:Y:S01]  /*2420*/  UIADD3 UR10, UR10, 0x1, URZ ;  /* 0x000000010a0a7890 */ /* 0x000fe2000fffe03f */
[----:B------:R-:W-:Y:S01]  /*2430*/  ISETP.GE.AND P6, PT, R109, UR9, PT ;  /* 0x000000096d007c0c */ /* 0x000fe2000bfc6270 */
[----:B------:R-:W-:Y:S01]  /*2440*/  USEL UR5, UR5, URZ, !UP0 ;  /* 0x0000003f05057287 */ /* 0x000fe2000c000000 */
[----:B------:R-:W-:Y:S01]  /*2450*/  PLOP3.LUT P2, PT, PT, PT, UP1, 0x40, 0x0 ;  /* 0x000000000000781c */ /* 0x000fe20003f4e818 */
[----:B------:R-:W-:Y:S01]  /*2460*/  UISETP.GT.AND UP0, UPT, UR10, 0x1, UPT ;  /* 0x000000010a00788c */ /* 0x000fe2000bf04270 */
[----:B------:R-:W-:Y:S01]  /*2470*/  PLOP3.LUT P3, PT, PT, PT, UP1, 0x40, 0x0 ;  /* 0x000000000000781c */ /* 0x000fe20003f6e818 */
[----:B------:R-:W-:Y:S01]  /*2480*/  UIADD3 UR4, UR4, 0x1, URZ ;  /* 0x0000000104047890 */ /* 0x000fe2000fffe03f */
[----:B------:R-:W-:Y:S01]  /*2490*/  PLOP3.LUT P4, PT, PT, PT, UP1, 0x40, 0x0 ;  /* 0x000000000000781c */ /* 0x000fe20003f8e818 */
[----:B------:R-:W-:Y:S01]  /*24a0*/  IMAD.U32 R122, RZ, RZ, UR5 ;  /* 0x00000005ff7a7e24 */ /* 0x000fe2000f8e00ff */
[----:B------:R-:W-:Y:S01]  /*24b0*/  USEL UR10, UR10, URZ, !UP0 ;  /* 0x0000003f0a0a7287 */ /* 0x000fe2000c000000 */
[----:B------:R-:W-:Y:S01]  /*24c0*/  IMAD.U32 R121, RZ, RZ, UR5 ;  /* 0x00000005ff797e24 */ /* 0x000fe2000f8e00ff */
[----:B------:R-:W-:Y:S01]  /*24d0*/  PLOP3.LUT P5, PT, PT, PT, UP1, 0x40, 0x0 ;  /* 0x000000000000781c */ /* 0x000fe20003fae818 */
[----:B-1----:R-:W-:Y:S01]  /*24e0*/  IMAD.U32 R12, RZ, RZ, UR5 ;  /* 0x00000005ff0c7e24 */ /* 0x002fe2000f8e00ff */
[----:B------:R-:W-:Y:S01]  /*24f0*/  UISETP.NE.U32.AND UP0, UPT, UR8, UR4, UPT ;  /* 0x000000040800728c */ /* 0x000fe2000bf05070 */
[----:B------:R-:W-:-:S02]  /*2500*/  IMAD R122, R122, 0x4000, R99 ;  /* 0x000040007a7a7824 */ /* 0x000fc400078e0263 */
[----:B------:R-:W-:Y:S02]  /*2510*/  IMAD R121, R121, 0x4000, R98 ;  /* 0x0000400079797824 */ /* 0x000fe400078e0262 */
[----:B------:R-:W-:Y:S01]  /*2520*/  IMAD R33, R12, 0x4000, R97 ;  /* 0x000040000c217824 */ /* 0x000fe200078e0261 */
[----:B------:R-:W-:Y:S01]  /*2530*/  LDS R28, [R122] ;  /* 0x000000007a1c7984 */ /* 0x000fe20000000800 */
[----:B------:R-:W-:-:S03]  /*2540*/  IMAD.U32 R123, RZ, RZ, UR5 ;  /* 0x00000005ff7b7e24 */ /* 0x000fc6000f8e00ff */
[----:B------:R-:W-:Y:S01]  /*2550*/  LDS R30, [R122+0x800] ;  /* 0x000800007a1e7984 */ /* 0x000fe20000000800 */
[----:B------:R-:W-:-:S03]  /*2560*/  IMAD R123, R123, 0x4000, R96 ;  /* 0x000040007b7b7824 */ /* 0x000fc600078e0260 */
[----:B------:R-:W-:Y:S04]  /*2570*/  LDS R29, [R121] ;  /* 0x00000000791d7984 */ /* 0x000fe80000000800 */
[----:B------:R-:W-:Y:S04]  /*2580*/  LDS R31, [R121+0x800] ;  /* 0x00080000791f7984 */ /* 0x000fe80000000800 */
[----:B------:R-:W1:Y:S04]  /*2590*/  LDSM.16.M88.4 R24, [R33+0x8000] ;  /* 0x008000002118783b */ /* 0x000e680000000200 */
[----:B------:R-:W2:Y:S04]  /*25a0*/  LDSM.16.M88.4 R20, [R33+0x9000] ;  /* 0x009000002114783b */ /* 0x000ea80000000200 */
[----:B------:R-:W3:Y:S04]  /*25b0*/  LDSM.16.M88.4 R16, [R33+0xa000] ;  /* 0x00a000002110783b */ /* 0x000ee80000000200 */
[----:B------:R-:W4:Y:S04]  /*25c0*/  LDSM.16.M88.4 R12, [R33+0xb000] ;  /* 0x00b00000210c783b */ /* 0x000f280000000200 */
[----:B------:R-:W-:Y:S04]  /*25d0*/  LDS R68, [R122+0x100] ;  /* 0x000100007a447984 */ /* 0x000fe80000000800 */
[----:B------:R-:W-:Y:S04]  /*25e0*/  LDS R70, [R122+0x900] ;  /* 0x000900007a467984 */ /* 0x000fe80000000800 */
[----:B------:R-:W-:Y:S04]  /*25f0*/  LDS R69, [R121+0x100] ;  /* 0x0001000079457984 */ /* 0x000fe80000000800 */
[----:B------:R-:W5:Y:S04]  /*2600*/  LDS R71, [R121+0x900] ;  /* 0x0009000079477984 */ /* 0x000f680000000800 */
[----:B------:R-:W-:Y:S04]  /*2610*/  LDS R32, [R122+0x1000] ;  /* 0x001000007a207984 */ /* 0x000fe80000000800 */
[----:B------:R-:W-:Y:S01]  /*2620*/  LDS R34, [R122+0x1800] ;  /* 0x001800007a227984 */ /* 0x000fe20000000800 */
[C---:B-1----:R-:W-:Y:S03]  /*2630*/  HMMA.1688.F32.TF32 R52, R28.reuse, R24, R52 ;  /* 0x000000181c34723c */ /* 0x042fe60000081034 */
[----:B------:R-:W-:Y:S04]  /*2640*/  LDS R33, [R121+0x1000] ;  /* 0x0010000079217984 */ /* 0x000fe80000000800 */
[----:B------:R-:W1:Y:S01]  /*2650*/  LDS R35, [R121+0x1800] ;  /* 0x0018000079237984 */ /* 0x000e620000000800 */
[C---:B--2---:R-:W-:Y:S03]  /*2660*/  HMMA.1688.F32.TF32 R48, R28.reuse, R20, R48 ;  /* 0x000000141c30723c */ /* 0x044fe60000081030 */
[----:B------:R-:W-:Y:S04]  /*2670*/  LDS R72, [R122+0x2000] ;  /* 0x002000007a487984 */ /* 0x000fe80000000800 */
[----:B------:R-:W-:Y:S01]  /*2680*/  LDS R74, [R122+0x2800] ;  /* 0x002800007a4a7984 */ /* 0x000fe20000000800 */
[C---:B---3--:R-:W-:Y:S03]  /*2690*/  HMMA.1688.F32.TF32 R44, R28.reuse, R16, R44 ;  /* 0x000000101c2c723c */ /* 0x048fe6000008102c */
[----:B------:R-:W-:Y:S04]  /*26a0*/  LDS R73, [R121+0x2000] ;  /* 0x0020000079497984 */ /* 0x000fe80000000800 */
[----:B------:R-:W-:Y:S01]  /*26b0*/  LDS R75, [R121+0x2800] ;  /* 0x00280000794b7984 */ /* 0x000fe20000000800 */
[----:B----4-:R-:W-:Y:S03]  /*26c0*/  HMMA.1688.F32.TF32 R36, R28, R12, R36 ;  /* 0x0000000c1c24723c */ /* 0x010fe60000081024 */
[----:B------:R-:W-:Y:S04]  /*26d0*/  LDS R28, [R122+0x1100] ;  /* 0x001100007a1c7984 */ /* 0x000fe80000000800 */
[----:B------:R-:W-:Y:S01]  /*26e0*/  LDS R30, [R122+0x1900] ;  /* 0x001900007a1e7984 */ /* 0x000fe20000000800 */
[C---:B-----5:R-:W-:Y:S03]  /*26f0*/  HMMA.1688.F32.TF32 R40, R68.reuse, R24, R40 ;  /* 0x000000184428723c */ /* 0x060fe60000081028 */
[----:B------:R-:W-:Y:S04]  /*2700*/  LDS R29, [R121+0x1100] ;  /* 0x00110000791d7984 */ /* 0x000fe80000000800 */
[----:B------:R-:W2:Y:S01]  /*2710*/  LDS R31, [R121+0x1900] ;  /* 0x00190000791f7984 */ /* 0x000ea20000000800 */
[C---:B------:R-:W-:Y:S08]  /*2720*/  HMMA.1688.F32.TF32 R56, R68.reuse, R20, R56 ;  /* 0x000000144438723c */ /* 0x040ff00000081038 */
[C---:B------:R-:W-:Y:S08]  /*2730*/  HMMA.1688.F32.TF32 R60, R68.reuse, R16, R60 ;  /* 0x00000010443c723c */ /* 0x040ff0000008103c */
[----:B------:R-:W-:Y:S01]  /*2740*/  HMMA.1688.F32.TF32 R64, R68, R12, R64 ;  /* 0x0000000c4440723c */ /* 0x000fe20000081040 */
[----:B------:R-:W-:Y:S04]  /*2750*/  LDS R68, [R122+0x2100] ;  /* 0x002100007a447984 */ /* 0x000fe80000000800 */
[----:B------:R-:W-:Y:S03]  /*2760*/  LDS R70, [R122+0x2900] ;  /* 0x002900007a467984 */ /* 0x000fe60000000800 */
[C---:B-1----:R-:W-:Y:S01]  /*2770*/  HMMA.1688.F32.TF32 R52, R32.reuse, R26, R52 ;  /* 0x0000001a2034723c */ /* 0x042fe20000081034 */
[----:B------:R-:W-:Y:S04]  /*2780*/  LDS R69, [R121+0x2100] ;  /* 0x0021000079457984 */ /* 0x000fe80000000800 */
[----:B------:R-:W-:Y:S03]  /*2790*/  LDS R71, [R121+0x2900] ;  /* 0x0029000079477984 */ /* 0x000fe60000000800 */
[C---:B------:R-:W-:Y:S01]  /*27a0*/  HMMA.1688.F32.TF32 R48, R32.reuse, R22, R48 ;  /* 0x000000162030723c */ /* 0x040fe20000081030 */
[----:B------:R-:W-:Y:S04]  /*27b0*/  LDS R12, [R122+0x3000] ;  /* 0x003000007a0c7984 */ /* 0x000fe80000000800 */
[----:B------:R-:W-:Y:S03]  /*27c0*/  LDS R13, [R121+0x3000] ;  /* 0x00300000790d7984 */ /* 0x000fe60000000800 */
[C---:B------:R-:W-:Y:S08]  /*27d0*/  HMMA.1688.F32.TF32 R44, R32.reuse, R18, R44 ;  /* 0x00000012202c723c */ /* 0x040ff0000008102c */
[----:B------:R-:W-:Y:S08]  /*27e0*/  HMMA.1688.F32.TF32 R36, R32, R14, R36 ;  /* 0x0000000e2024723c */ /* 0x000ff00000081024 */
[C---:B--2---:R-:W-:Y:S08]  /*27f0*/  HMMA.1688.F32.TF32 R40, R28.reuse, R26, R40 ;  /* 0x0000001a1c28723c */ /* 0x044ff00000081028 */
[C---:B------:R-:W-:Y:S01]  /*2800*/  HMMA.1688.F32.TF32 R24, R28.reuse, R22, R56 ;  /* 0x000000161c18723c */ /* 0x040fe20000081038 */
[----:B------:R-:W1:Y:S04]  /*2810*/  LDSM.16.M88.4 R20, [R123+0x8000] ;  /* 0x008000007b14783b */ /* 0x000e680000000200 */
[----:B------:R-:W2:Y:S03]  /*2820*/  LDSM.16.M88.4 R56, [R123+0x9000] ;  /* 0x009000007b38783b */ /* 0x000ea60000000200 */
[C---:B------:R-:W-:Y:S01]  /*2830*/  HMMA.1688.F32.TF32 R32, R28.reuse, R18, R60 ;  /* 0x000000121c20723c */ /* 0x040fe2000008103c */
[----:B------:R-:W3:Y:S04]  /*2840*/  LDSM.16.M88.4 R60, [R123+0xa000] ;  /* 0x00a000007b3c783b */ /* 0x000ee80000000200 */
[----:B------:R-:W4:Y:S03]  /*2850*/  LDSM.16.M88.4 R16, [R123+0xb000] ;  /* 0x00b000007b10783b */ /* 0x000f260000000200 */
[----:B------:R-:W-:Y:S01]  /*2860*/  HMMA.1688.F32.TF32 R64, R28, R14, R64 ;  /* 0x0000000e1c40723c */ /* 0x000fe20000081040 */
[----:B------:R-:W-:Y:S04]  /*2870*/  LDS R14, [R122+0x3800] ;  /* 0x003800007a0e7984 */ /* 0x000fe80000000800 */
[----:B------:R-:W5:Y:S04]  /*2880*/  LDS R15, [R121+0x3800] ;  /* 0x00380000790f7984 */ /* 0x000f680000000800 */
[----:B------:R-:W-:Y:S04]  /*2890*/  LDS R28, [R122+0x3100] ;  /* 0x003100007a1c7984 */ /* 0x000fe80000000800 */
[----:B------:R-:W-:Y:S04]  /*28a0*/  LDS R30, [R122+0x3900] ;  /* 0x003900007a1e7984 */ /* 0x000fe80000000800 */
[----:B------:R-:W-:Y:S04]  /*28b0*/  LDS R29, [R121+0x3100] ;  /* 0x00310000791d7984 */ /* 0x000fe80000000800 */
[----:B------:R-:W5:Y:S01]  /*28c0*/  LDS R31, [R121+0x3900] ;  /* 0x00390000791f7984 */ /* 0x000f620000000800 */
[C---:B-1----:R-:W-:Y:S08]  /*28d0*/  HMMA.1688.F32.TF32 R52, R72.reuse, R20, R52 ;  /* 0x000000144834723c */ /* 0x042ff00000081034 */
[C---:B--2---:R-:W-:Y:S08]  /*28e0*/  HMMA.1688.F32.TF32 R48, R72.reuse, R56, R48 ;  /* 0x000000384830723c */ /* 0x044ff00000081030 */
[C---:B---3--:R-:W-:Y:S08]  /*28f0*/  HMMA.1688.F32.TF32 R44, R72.reuse, R60, R44 ;  /* 0x0000003c482c723c */ /* 0x048ff0000008102c */
[-C--:B----4-:R-:W-:Y:S08]  /*2900*/  HMMA.1688.F32.TF32 R36, R72, R16.reuse, R36 ;  /* 0x000000104824723c */ /* 0x090ff00000081024 */
[C---:B------:R-:W-:Y:S07]  /*2910*/  HMMA.1688.F32.TF32 R64, R68.reuse, R16, R64 ;  /* 0x000000104440723c */ /* 0x040fee0000081040 */
[----:B------:R-:W-:Y:S01]  /*2920*/  SEL R16, RZ, 0x4, P0 ;  /* 0x00000004ff107807 */ /* 0x000fe20000000000 */
[----:B------:R-:W-:Y:S01]  /*2930*/  HMMA.1688.F32.TF32 R40, R68, R20, R40 ;  /* 0x000000144428723c */ /* 0x000fe20000081028 */
[----:B------:R-:W-:-:S02]  /*2940*/  SEL R17, RZ, 0x4, P1 ;  /* 0x00000004ff117807 */ /* 0x000fc40000800000 */
[----:B------:R-:W-:Y:S02]  /*2950*/  SEL R16, R16, RZ, P2 ;  /* 0x000000ff10107207 */ /* 0x000fe40001000000 */
[----:B------:R-:W-:Y:S02]  /*2960*/  ISETP.GE.AND P0, PT, R115, UR9, PT ;  /* 0x0000000973007c0c */ /* 0x000fe4000bf06270 */
[----:B------:R-:W-:Y:S01]  /*2970*/  SEL R17, R17, RZ, P3 ;  /* 0x000000ff11117207 */ /* 0x000fe20001800000 */
[----:B------:R-:W-:Y:S01]  /*2980*/  HMMA.1688.F32.TF32 R24, R68, R56, R24 ;  /* 0x000000384418723c */ /* 0x000fe20000081018 */
[----:B------:R-:W-:Y:S02]  /*2990*/  ISETP.NE.U32.AND P1, PT, R16, RZ, PT ;  /* 0x000000ff1000720c */ /* 0x000fe40003f25070 */
[----:B------:R-:W-:Y:S02]  /*29a0*/  PLOP3.LUT P3, PT, PT, PT, UP1, 0x40, 0x0 ;  /* 0x000000000000781c */ /* 0x000fe40003f6e818 */
[----:B------:R-:W-:-:S02]  /*29b0*/  SEL R16, RZ, 0x4, P0 ;  /* 0x00000004ff107807 */ /* 0x000fc40000000000 */
[----:B------:R-:W-:Y:S01]  /*29c0*/  ISETP.GE.AND P2, PT, R113, UR9, PT ;  /* 0x0000000971007c0c */ /* 0x000fe2000bf46270 */
[----:B------:R-:W-:Y:S01]  /*29d0*/  IMAD.U32 R56, RZ, RZ, UR10 ;  /* 0x0000000aff387e24 */ /* 0x000fe2000f8e00ff */
[----:B------:R-:W-:Y:S01]  /*29e0*/  SEL R16, R16, RZ, P3 ;  /* 0x000000ff10107207 */ /* 0x000fe20001800000 */
[C---:B-----5:R-:W-:Y:S01]  /*29f0*/  HMMA.1688.F32.TF32 R52, R12.reuse, R22, R52 ;  /* 0x000000160c34723c */ /* 0x060fe20000081034 */
[----:B------:R-:W-:Y:S01]  /*2a00*/  ISETP.NE.U32.AND P0, PT, R17, RZ, PT ;  /* 0x000000ff1100720c */ /* 0x000fe20003f05070 */
[----:B------:R-:W-:Y:S01]  /*2a10*/  IMAD R21, R56, 0x4000, R101 ;  /* 0x0000400038157824 */ /* 0x000fe200078e0265 */
[----:B------:R-:W-:Y:S02]  /*2a20*/  ISETP.GE.AND P3, PT, R111, UR9, PT ;  /* 0x000000096f007c0c */ /* 0x000fe4000bf66270 */
[----:B------:R-:W-:Y:S02]  /*2a30*/  SEL R17, RZ, 0x4, P2 ;  /* 0x00000004ff117807 */ /* 0x000fe40001000000 */
[----:B------:R-:W-:Y:S01]  /*2a40*/  ISETP.NE.U32.AND P2, PT, R16, RZ, PT ;  /* 0x000000ff1000720c */ /* 0x000fe20003f45070 */
[----:B------:R-:W-:Y:S01]  /*2a50*/  HMMA.1688.F32.TF32 R48, R12, R58, R48 ;  /* 0x0000003a0c30723c */ /* 0x000fe20000081030 */
[----:B------:R-:W-:-:S02]  /*2a60*/  SEL R20, RZ, 0x4, P3 ;  /* 0x00000004ff147807 */ /* 0x000fc40001800000 */
[----:B------:R-:W-:Y:S02]  /*2a70*/  SEL R17, R17, RZ, P4 ;  /* 0x000000ff11117207 */ /* 0x000fe40002000000 */
[----:B------:R-:W-:Y:S02]  /*2a80*/  IADD3 R16, P3, R120, R93, RZ ;  /* 0x0000005d78107210 */ /* 0x000fe40007f7e0ff */
[----:B------:R-:W-:Y:S01]  /*2a90*/  ISETP.NE.U32.AND P4, PT, R17, RZ, PT ;  /* 0x000000ff1100720c */ /* 0x000fe20003f85070 */
[----:B------:R-:W-:Y:S01]  /*2aa0*/  HMMA.1688.F32.TF32 R44, R12, R62, R44 ;  /* 0x0000003e0c2c723c */ /* 0x000fe2000008102c */
[----:B------:R-:W-:Y:S01]  /*2ab0*/  SEL R20, R20, RZ, P5 ;  /* 0x000000ff14147207 */ /* 0x000fe20002800000 */
[----:B------:R-:W-:Y:S01]  /*2ac0*/  IMAD.X R17, R92, 0x1, R11, P3 ;  /* 0x000000015c117824 */ /* 0x000fe200018e060b */
[----:B------:R-:W-:Y:S02]  /*2ad0*/  BAR.SYNC.DEFER_BLOCKING 0x0 ;  /* 0x0000000000007b1d */ /* 0x000fe40000010000 */
[----:B------:R-:W-:-:S03]  /*2ae0*/  ISETP.NE.U32.AND P3, PT, R20, RZ, PT ;  /* 0x000000ff1400720c */ /* 0x000fc60003f65070 */
[----:B------:R-:W-:Y:S07]  /*2af0*/  HMMA.1688.F32.TF32 R36, R12, R18, R36 ;  /* 0x000000120c24723c */ /* 0x000fee0000081024 */
[----:B------:R-:W-:Y:S01]  /*2b00*/  IADD3 R12, P5, R118, R93, RZ ;  /* 0x0000005d760c7210 */ /* 0x000fe20007fbe0ff */
[----:B------:R-:W-:Y:S01]  /*2b10*/  HMMA.1688.F32.TF32 R40, R28, R22, R40 ;  /* 0x000000161c28723c */ /* 0x000fe20000081028 */
[----:B------:R-:W-:Y:S02]  /*2b20*/  SEL R14, RZ, 0x4, P6 ;  /* 0x00000004ff0e7807 */ /* 0x000fe40003000000 */
[----:B------:R-:W-:Y:S01]  /*2b30*/  PLOP3.LUT P6, PT, PT, PT, UP1, 0x40, 0x0 ;  /* 0x000000000000781c */ /* 0x000fe20003fce818 */
[----:B------:R-:W-:Y:S01]  /*2b40*/  IMAD.X R13, R92, 0x1, R10, P5 ;  /* 0x000000015c0d7824 */ /* 0x000fe200028e060a */
[----:B------:R-:W-:-:S03]  /*2b50*/  PLOP3.LUT P5, PT, PT, PT, UP1, 0x40, 0x0 ;  /* 0x000000000000781c */ /* 0x000fc60003fae818 */
[----:B------:R-:W-:Y:S01]  /*2b60*/  HMMA.1688.F32.TF32 R32, R68, R60, R32 ;  /* 0x0000003c4420723c */ /* 0x000fe20000081020 */
[----:B------:R-:W-:Y:S01]  /*2b70*/  SEL R14, R14, RZ, P5 ;  /* 0x000000ff0e0e7207 */ /* 0x000fe20002800000 */
[----:B------:R-:W-:Y:S01]  /*2b80*/  @!PT LDS RZ, [RZ] ;  /* 0x00000000fffff984 */ /* 0x000fe20000000800 */
[----:B------:R-:W-:Y:S01]  /*2b90*/  @!PT LDS RZ, [RZ] ;  /* 0x00000000fffff984 */ /* 0x000fe20000000800 */
[----:B------:R-:W-:Y:S01]  /*2ba0*/  @!PT LDS RZ, [RZ] ;  /* 0x00000000fffff984 */ /* 0x000fe20000000800 */
[----:B------:R1:W-:Y:S01]  /*2bb0*/  LDGSTS.E [R21], [R16.64], P1 ;  /* 0x0000000010157fae */ /* 0x0003e2000892184e */
[----:B------:R-:W-:-:S03]  /*2bc0*/  ISETP.GE.AND P1, PT, R107, UR9, PT ;  /* 0x000000096b007c0c */ /* 0x000fc6000bf26270 */
[----:B------:R2:W-:Y:S01]  /*2bd0*/  LDGSTS.E [R21+0x800], [R12.64], P0 ;  /* 0x008000000c157fae */ /* 0x0005e2000812184e */
[----:B------:R-:W-:Y:S01]  /*2be0*/  SEL R15, RZ, 0x4, P1 ;  /* 0x00000004ff0f7807 */ /* 0x000fe20000800000 */
[C---:B------:R-:W-:Y:S01]  /*2bf0*/  HMMA.1688.F32.TF32 R56, R28.reuse, R58, R24 ;  /* 0x0000003a1c38723c */ /* 0x040fe20000081018 */
[-C--:B------:R-:W-:Y:S02]  /*2c00*/  IADD3 R22, P1, R116, R93.reuse, RZ ;  /* 0x0000005d74167210 */ /* 0x080fe40007f3e0ff */
[----:B------:R-:W-:Y:S02]  /*2c10*/  ISETP.NE.U32.AND P0, PT, R14, RZ, PT ;  /* 0x000000ff0e00720c */ /* 0x000fe40003f05070 */
[----:B------:R-:W-:Y:S01]  /*2c20*/  SEL R15, R15, RZ, P6 ;  /* 0x000000ff0f0f7207 */ /* 0x000fe20003000000 */
[----:B------:R-:W-:Y:S01]  /*2c30*/  IMAD.X R23, R92, 0x1, R3, P1 ;  /* 0x000000015c177824 */ /* 0x000fe200008e0603 */
[-C--:B-1----:R-:W-:Y:S01]  /*2c40*/  IADD3 R16, P5, R114, R93.reuse, RZ ;  /* 0x0000005d72107210 */ /* 0x082fe20007fbe0ff */
[----:B------:R-:W-:Y:S01]  /*2c50*/  HMMA.1688.F32.TF32 R64, R28, R18, R64 ;  /* 0x000000121c40723c */ /* 0x000fe20000081040 */
[----:B------:R-:W-:-:S02]  /*2c60*/  IADD3 R14, P6, R112, R93, RZ ;  /* 0x0000005d700e7210 */ /* 0x000fc40007fde0ff */
[----:B------:R-:W-:Y:S01]  /*2c70*/  ISETP.NE.U32.AND P1, PT, R15, RZ, PT ;  /* 0x000000ff0f00720c */ /* 0x000fe20003f25070 */
[C---:B------:R-:W-:Y:S01]  /*2c80*/  IMAD.X R17, R92.reuse, 0x1, R4, P5 ;  /* 0x000000015c117824 */ /* 0x040fe200028e0604 */
[----:B------:R1:W-:Y:S01]  /*2c90*/  LDGSTS.E [R21+0x1000], [R22.64], P2 ;  /* 0x0100000016157fae */ /* 0x0003e2000912184e */
[----:B------:R-:W-:Y:S01]  /*2ca0*/  IMAD.X R15, R92, 0x1, R5, P6 ;  /* 0x000000015c0f7824 */ /* 0x000fe200030e0605 */
[----:B------:R-:W-:Y:S01]  /*2cb0*/  ISETP.GE.AND P2, PT, R105, UR9, PT ;  /* 0x0000000969007c0c */ /* 0x000fe2000bf46270 */
[----:B------:R-:W-:Y:S01]  /*2cc0*/  HMMA.1688.F32.TF32 R60, R28, R62, R32 ;  /* 0x0000003e1c3c723c */ /* 0x000fe20000081020 */
[----:B------:R3:W-:Y:S01]  /*2cd0*/  LDGSTS.E [R21+0x1800], [R16.64], P4 ;  /* 0x0180000010157fae */ /* 0x0007e2000a12184e */
[-C--:B------:R-:W-:Y:S02]  /*2ce0*/  IADD3 R24, P4, R108, R93.reuse, RZ ;  /* 0x0000005d6c187210 */ /* 0x080fe40007f9e0ff */
[----:B------:R-:W-:Y:S01]  /*2cf0*/  ISETP.GE.AND P5, PT, R103, UR9, PT ;  /* 0x0000000967007c0c */ /* 0x000fe2000bfa6270 */
[----:B------:R4:W-:Y:S01]  /*2d00*/  LDGSTS.E [R21+0x2000], [R14.64], P3 ;  /* 0x020000000e157fae */ /* 0x0009e2000992184e */
[----:B------:R-:W-:Y:S01]  /*2d10*/  IADD3 R26, P3, R110, R93, RZ ;  /* 0x0000005d6e1a7210 */ /* 0x000fe20007f7e0ff */
[C---:B------:R-:W-:Y:S01]  /*2d20*/  IMAD.X R25, R92.reuse, 0x1, R7, P4 ;  /* 0x000000015c197824 */ /* 0x040fe200020e0607 */
[----:B------:R-:W-:Y:S01]  /*2d30*/  PLOP3.LUT P6, PT, PT, PT, UP1, 0x40, 0x0 ;  /* 0x000000000000781c */ /* 0x000fe20003fce818 */
[----:B-1----:R-:W-:Y:S01]  /*2d40*/  IMAD.U32 R22, RZ, RZ, UR6 ;  /* 0x00000006ff167e24 */ /* 0x002fe2000f8e00ff */
[----:B--2---:R-:W-:Y:S01]  /*2d50*/  SEL R12, RZ, 0x4, P2 ;  /* 0x00000004ff0c7807 */ /* 0x004fe20001000000 */
[----:B------:R-:W-:Y:S01]  /*2d60*/  IMAD.X R27, R92, 0x1, R6, P3 ;  /* 0x000000015c1b7824 */ /* 0x000fe200018e0606 */
[----:B------:R-:W-:Y:S01]  /*2d70*/  PLOP3.LUT P2, PT, PT, PT, UP1, 0x40, 0x0 ;  /* 0x000000000000781c */ /* 0x000fe20003f4e818 */
[----:B------:R-:W-:Y:S01]  /*2d80*/  IMAD.U32 R29, RZ, RZ, UR10 ;  /* 0x0000000aff1d7e24 */ /* 0x000fe2000f8e00ff */
[----:B------:R-:W-:Y:S01]  /*2d90*/  SEL R20, RZ, 0x4, P5 ;  /* 0x00000004ff147807 */ /* 0x000fe20002800000 */
[----:B------:R-:W-:Y:S01]  /*2da0*/  UIADD3 UR9, UR9, -0x20, URZ ;  /* 0xffffffe009097890 */ /* 0x000fe2000fffe03f */
[----:B------:R-:W-:Y:S01]  /*2db0*/  SEL R13, R12, RZ, P6 ;  /* 0x000000ff0c0d7207 */ /* 0x000fe20003000000 */
[----:B------:R1:W-:Y:S01]  /*2dc0*/  LDGSTS.E [R21+0x2800], [R26.64], P0 ;  /* 0x028000001a157fae */ /* 0x0003e2000812184e */
[----:B------:R-:W-:Y:S01]  /*2dd0*/  SEL R20, R20, RZ, P2 ;  /* 0x000000ff14147207 */ /* 0x000fe20001000000 */
[----:B------:R-:W-:Y:S01]  /*2de0*/  IMAD R29, R29, 0x4000, R100 ;  /* 0x000040001d1d7824 */ /* 0x000fe200078e0264 */
[----:B----4-:R-:W-:Y:S01]  /*2df0*/  IADD3 R14, P0, R104, R91, RZ ;  /* 0x0000005b680e7210 */ /* 0x010fe20007f1e0ff */
[----:B------:R2:W-:Y:S01]  /*2e00*/  LDGSTS.E [R21+0x3000], [R24.64], P1 ;  /* 0x0300000018157fae */ /* 0x0005e2000892184e */
[----:B------:R-:W-:-:S02]  /*2e10*/  ISETP.NE.U32.AND P6, PT, R13, RZ, PT ;  /* 0x000000ff0d00720c */ /* 0x000fc40003fc5070 */
[----:B---3--:R-:W-:Y:S01]  /*2e20*/  IADD3 R16, P1, R104, R89, RZ ;  /* 0x0000005968107210 */ /* 0x008fe20007f3e0ff */
[--C-:B------:R-:W-:Y:S01]  /*2e30*/  IMAD.X R15, R90, 0x1, R9.reuse, P0 ;  /* 0x000000015a0f7824 */ /* 0x100fe200000e0609 */
[----:B------:R-:W-:Y:S02]  /*2e40*/  ISETP.NE.U32.AND P3, PT, R20, RZ, PT ;  /* 0x000000ff1400720c */ /* 0x000fe40003f65070 */
[----:B------:R-:W-:Y:S01]  /*2e50*/  IADD3 R12, P5, R106, R93, RZ ;  /* 0x0000005d6a0c7210 */ /* 0x000fe20007fbe0ff */
[--C-:B------:R-:W-:Y:S01]  /*2e60*/  IMAD.X R17, R88, 0x1, R9.reuse, P1 ;  /* 0x0000000158117824 */ /* 0x100fe200008e0609 */
[----:B------:R-:W-:Y:S02]  /*2e70*/  IADD3 R18, P0, R104, R87, RZ ;  /* 0x0000005768127210 */ /* 0x000fe40007f1e0ff */
[----:B------:R-:W-:Y:S01]  /*2e80*/  LEA R93, P2, R22, R93, 0x2 ;  /* 0x0000005d165d7211 */ /* 0x000fe200078410ff */
[----:B------:R-:W-:Y:S01]  /*2e90*/  IMAD.X R13, R92, 0x1, R8, P5 ;  /* 0x000000015c0d7824 */ /* 0x000fe200028e0608 */
[----:B------:R-:W-:Y:S01]  /*2ea0*/  IADD3 R22, P1, R104, R85, RZ ;  /* 0x0000005568167210 */ /* 0x000fe20007f3e0ff */
[----:B------:R-:W-:Y:S01]  /*2eb0*/  IMAD.X R19, R86, 0x1, R9, P0 ;  /* 0x0000000156137824 */ /* 0x000fe200000e0609 */
[----:B--2---:R-:W-:-:S02]  /*2ec0*/  IADD3 R24, P0, R104, R83, RZ ;  /* 0x0000005368187210 */ /* 0x004fc40007f1e0ff */
[----:B------:R2:W-:Y:S01]  /*2ed0*/  LDGSTS.E [R21+0x3800], [R12.64], P6 ;  /* 0x038000000c157fae */ /* 0x0005e2000b12184e */
[--C-:B------:R-:W-:Y:S01]  /*2ee0*/  IMAD.X R23, R84, 0x1, R9.reuse, P1 ;  /* 0x0000000154177824 */ /* 0x100fe200008e0609 */
[----:B------:R-:W-:Y:S01]  /*2ef0*/  IADD3 R20, P1, R104, R81, RZ ;  /* 0x0000005168147210 */ /* 0x000fe20007f3e0ff */
[--C-:B------:R-:W-:Y:S01]  /*2f00*/  IMAD.X R25, R82, 0x1, R9.reuse, P0 ;  /* 0x0000000152197824 */ /* 0x100fe200000e0609 */
[----:B------:R-:W0:Y:S01]  /*2f10*/  LDGDEPBAR ;  /* 0x00000000000079af */ /* 0x000e220000000000 */
[----:B------:R-:W-:Y:S02]  /*2f20*/  IADD3 R81, P5, R81, UR16, RZ ;  /* 0x0000001051517c10 */ /* 0x000fe4000ffbe0ff */
[----:B------:R-:W-:Y:S01]  /*2f30*/  IADD3.X R92, R92, UR11, RZ, P2, !PT ;  /* 0x0000000b5c5c7c10 */ /* 0x000fe200097fe4ff */
[----:B------:R3:W-:Y:S01]  /*2f40*/  LDGSTS.E [R29+0x8000], [R14.64], P3 ;  /* 0x080000000e1d7fae */ /* 0x0007e2000992184e */
[----:B--2---:R-:W-:Y:S01]  /*2f50*/  IADD3 R12, P4, R104, R79, RZ ;  /* 0x0000004f680c7210 */ /* 0x004fe20007f9e0ff */
[C-C-:B-1----:R-:W-:Y:S01]  /*2f60*/  IMAD.X R21, R80.reuse, 0x1, R9.reuse, P1 ;  /* 0x0000000150157824 */ /* 0x142fe200008e0609 */
[----:B------:R-:W-:Y:S01]  /*2f70*/  IADD3.X R80, R80, UR7, RZ, P5, !PT ;  /* 0x0000000750507c10 */ /* 0x000fe2000affe4ff */
[----:B------:R1:W-:Y:S01]  /*2f80*/  LDGSTS.E [R29+0x8800], [R16.64], P3 ;  /* 0x08800000101d7fae */ /* 0x0003e2000992184e */
[----:B------:R-:W-:Y:S01]  /*2f90*/  PLOP3.LUT P5, PT, PT, PT, UP0, 0x80, 0x0 ;  /* 0x000000000000781c */ /* 0x000fe20003faf008 */
[----:B------:R-:W-:Y:S01]  /*2fa0*/  IMAD.X R13, R78, 0x1, R9, P4 ;  /* 0x000000014e0d7824 */ /* 0x000fe200020e0609 */
[----:B------:R-:W-:Y:S01]  /*2fb0*/  IADD3 R79, P6, R79, UR16, RZ ;  /* 0x000000104f4f7c10 */ /* 0x000fe2000ffde0ff */
[----:B------:R1:W-:Y:S01]  /*2fc0*/  LDGSTS.E [R29+0x9000], [R18.64], P3 ;  /* 0x09000000121d7fae */ /* 0x0003e2000992184e */
[----:B---3--:R-:W-:-:S02]  /*2fd0*/  IADD3 R14, P0, R104, R77, RZ ;  /* 0x0000004d680e7210 */ /* 0x008fc40007f1e0ff */
[----:B------:R-:W-:Y:S01]  /*2fe0*/  IADD3 R77, P1, R77, UR16, RZ ;  /* 0x000000104d4d7c10 */ /* 0x000fe2000ff3e0ff */
[----:B------:R1:W-:Y:S01]  /*2ff0*/  LDGSTS.E [R29+0x9800], [R22.64], P3 ;  /* 0x09800000161d7fae */ /* 0x0003e2000992184e */
[----:B------:R-:W-:Y:S01]  /*3000*/  IADD3.X R78, R78, UR7, RZ, P6, !PT ;  /* 0x000000074e4e7c10 */ /* 0x000fe2000b7fe4ff */
[C---:B------:R-:W-:Y:S01]  /*3010*/  IMAD.X R15, R76.reuse, 0x1, R9, P0 ;  /* 0x000000014c0f7824 */ /* 0x040fe200000e0609 */
[----:B------:R-:W-:Y:S01]  /*3020*/  IADD3.X R76, R76, UR7, RZ, P1, !PT ;  /* 0x000000074c4c7c10 */ /* 0x000fe20008ffe4ff */
[----:B------:R1:W-:Y:S01]  /*3030*/  LDGSTS.E [R29+0xa000], [R24.64], P3 ;  /* 0x0a000000181d7fae */ /* 0x0003e2000992184e */
[----:B------:R-:W-:Y:S02]  /*3040*/  IADD3 R83, P0, R83, UR16, RZ ;  /* 0x0000001053537c10 */ /* 0x000fe4000ff1e0ff */
[----:B------:R-:W-:Y:S01]  /*3050*/  IADD3 R85, P4, R85, UR16, RZ ;  /* 0x0000001055557c10 */ /* 0x000fe2000ff9e0ff */
[----:B------:R1:W-:Y:S01]  /*3060*/  LDGSTS.E [R29+0xa800], [R20.64], P3 ;  /* 0x0a800000141d7fae */ /* 0x0003e2000992184e */
[----:B------:R-:W-:-:S02]  /*3070*/  IADD3 R89, P1, R89, UR16, RZ ;  /* 0x0000001059597c10 */ /* 0x000fc4000ff3e0ff */
[----:B------:R-:W-:Y:S01]  /*3080*/  IADD3 R91, P6, R91, UR16, RZ ;  /* 0x000000105b5b7c10 */ /* 0x000fe2000ffde0ff */
[----:B------:R1:W-:Y:S01]  /*3090*/  LDGSTS.E [R29+0xb000], [R12.64], P3 ;  /* 0x0b0000000c1d7fae */ /* 0x0003e2000992184e */
[----:B------:R-:W-:Y:S02]  /*30a0*/  IADD3.X R82, R82, UR7, RZ, P0, !PT ;  /* 0x0000000752527c10 */ /* 0x000fe400087fe4ff */
[----:B------:R-:W-:Y:S01]  /*30b0*/  IADD3.X R84, R84, UR7, RZ, P4, !PT ;  /* 0x0000000754547c10 */ /* 0x000fe2000a7fe4ff */
[----:B------:R1:W-:Y:S01]  /*30c0*/  LDGSTS.E [R29+0xb800], [R14.64], P3 ;  /* 0x0b8000000e1d7fae */ /* 0x0003e2000992184e */
[----:B------:R-:W-:Y:S02]  /*30d0*/  IADD3 R87, P3, R87, UR16, RZ ;  /* 0x0000001057577c10 */ /* 0x000fe4000ff7e0ff */
[----:B------:R-:W-:Y:S01]  /*30e0*/  IADD3.X R88, R88, UR7, RZ, P1, !PT ;  /* 0x0000000758587c10 */ /* 0x000fe20008ffe4ff */
[----:B------:R-:W0:Y:S01]  /*30f0*/  LDGDEPBAR ;  /* 0x00000000000079af */ /* 0x000e220000000000 */
[----:B------:R-:W-:-:S02]  /*3100*/  IADD3.X R86, R86, UR7, RZ, P3, !PT ;  /* 0x0000000756567c10 */ /* 0x000fc40009ffe4ff */
[----:B------:R-:W-:Y:S01]  /*3110*/  IADD3.X R90, R90, UR7, RZ, P6, !PT ;  /* 0x000000075a5a7c10 */ /* 0x000fe2000b7fe4ff */
[----:B------:R-:W-:Y:S05]  /*3120*/  @P5 BRA `(.L_x_2) ;  /* 0xfffff28000005947 */ /* 0x000fea000383ffff */
.L_x_1:
[----:B------:R-:W-:-:S04]  /*3130*/  DEPBAR.LE SB0, 0x0 ;  /* 0x000080000000791a */ /* 0x000fc80000000000 */
[C---:B------:R-:W-:Y:S01]  /*3140*/  IMAD.SHL.U32 R3, R95.reuse, 0x800, RZ ;  /* 0x000008005f037824 */ /* 0x040fe200078e00ff */
[----:B------:R-:W-:Y:S01]  /*3150*/  LOP3.LUT R5, R94, 0x60, RZ, 0xc0, !PT ;  /* 0x000000605e057812 */ /* 0x000fe200078ec0ff */
[----:B------:R-:W-:Y:S01]  /*3160*/  IMAD.SHL.U32 R4, R95, 0x80, RZ ;  /* 0x000000805f047824 */ /* 0x000fe200078e00ff */
[----:B------:R-:W-:Y:S01]  /*3170*/  SHF.R.U32.HI R28, RZ, 0x3, R95 ;  /* 0x00000003ff1c7819 */ /* 0x000fe2000001165f */
[----:B------:R-:W-:Y:S01]  /*3180*/  IMAD.U32 R8, RZ, RZ, UR13 ;  /* 0x0000000dff087e24 */ /* 0x000fe2000f8e00ff */
[----:B------:R-:W-:Y:S01]  /*3190*/  LOP3.LUT R5, R5, 0x70, R102, 0x78, !PT ;  /* 0x0000007005057812 */ /* 0x000fe200078e7866 */
[----:B-1----:R-:W-:Y:S01]  /*31a0*/  IMAD.MOV.U32 R12, RZ, RZ, R53 ;  /* 0x000000ffff0c7224 */ /* 0x002fe200078e0035 */
[----:B------:R-:W-:Y:S01]  /*31b0*/  LOP3.LUT R3, R3, 0xc000, RZ, 0xc0, !PT ;  /* 0x0000c00003037812 */ /* 0x000fe200078ec0ff */
[----:B------:R-:W-:Y:S01]  /*31c0*/  IMAD.MOV.U32 R13, RZ, RZ, R49 ;  /* 0x000000ffff0d7224 */ /* 0x000fe200078e0031 */
[----:B------:R-:W-:Y:S01]  /*31d0*/  LOP3.LUT R4, R4, 0x3000, RZ, 0xc0, !PT ;  /* 0x0000300004047812 */ /* 0x000fe200078ec0ff */
[----:B------:R-:W-:Y:S01]  /*31e0*/  IMAD.MOV.U32 R14, RZ, RZ, R45 ;  /* 0x000000ffff0e7224 */ /* 0x000fe200078e002d */
[----:B------:R-:W-:Y:S01]  /*31f0*/  ISETP.GE.AND P0, PT, R2, c[0x0][0x178], PT ;  /* 0x00005e0002007a0c */ /* 0x000fe20003f06270 */
[----:B------:R-:W-:Y:S01]  /*3200*/  IMAD.MOV.U32 R15, RZ, RZ, R37 ;  /* 0x000000ffff0f7224 */ /* 0x000fe200078e0025 */
[----:B------:R-:W-:Y:S01]  /*3210*/  IADD3 R3, R5, R3, R4 ;  /* 0x0000000305037210 */ /* 0x000fe20007ffe004 */
[----:B------:R-:W-:Y:S01]  /*3220*/  IMAD.MOV.U32 R11, RZ, RZ, R36 ;  /* 0x000000ffff0b7224 */ /* 0x000fe200078e0024 */
[C-C-:B------:R-:W-:Y:S01]  /*3230*/  LOP3.LUT R30, R0.reuse, 0x4, R119.reuse, 0xfe, !PT ;  /* 0x00000004001e7812 */ /* 0x140fe200078efe77 */
[----:B------:R-:W-:Y:S01]  /*3240*/  IMAD.MOV.U32 R19, RZ, RZ, R38 ;  /* 0x000000ffff137224 */ /* 0x000fe200078e0026 */
[----:B------:R-:W-:Y:S01]  /*3250*/  LOP3.LUT R29, R0, 0x78, R119, 0xfe, !PT ;  /* 0x00000078001d7812 */ /* 0x000fe200078efe77 */
[----:B------:R-:W-:Y:S01]  /*3260*/  IMAD R4, R8, 0x2, R3 ;  /* 0x0000000208047824 */ /* 0x000fe200078e0203 */
[----:B------:R-:W-:Y:S01]  /*3270*/  BAR.SYNC.DEFER_BLOCKING 0x0 ;  /* 0x0000000000007b1d */ /* 0x000fe20000010000 */
[----:B------:R-:W-:Y:S01]  /*3280*/  IMAD.MOV.U32 R23, RZ, RZ, R64 ;  /* 0x000000ffff177224 */ /* 0x000fe200078e0040 */
[C---:B------:R-:W-:Y:S01]  /*3290*/  LOP3.LUT R3, R0.reuse, 0x74, R119, 0xfe, !PT ;  /* 0x0000007400037812 */ /* 0x040fe200078efe77 */
[----:B------:R-:W-:Y:S01]  /*32a0*/  IMAD.MOV.U32 R35, RZ, RZ, R65 ;  /* 0x000000ffff237224 */ /* 0x000fe200078e0041 */
[C-C-:B------:R-:W-:Y:S01]  /*32b0*/  LOP3.LUT R68, R0.reuse, 0x54, R119.reuse, 0xfe, !PT ;  /* 0x0000005400447812 */ /* 0x140fe200078efe77 */
        /* <DEDUP_REMOVED lines=11> */
[C---:B------:R-:W-:Y:S01]  /*3370*/  LOP3.LUT R54, R0.reuse, 0x3c, R119, 0xfe, !PT ;  /* 0x0000003c00367812 */ /* 0x040fe200078efe77 */
[----:B------:R-:W-:Y:S01]  /*3380*/  IMAD.MOV.U32 R36, RZ, RZ, R55 ;  /* 0x000000ffff247224 */ /* 0x000fe200078e0037 */
[C---:B------:R-:W-:Y:S01]  /*3390*/  LOP3.LUT R55, R0.reuse, 0x38, R119, 0xfe, !PT ;  /* 0x0000003800377812 */ /* 0x040fe200078efe77 */
[----:B------:R-:W-:Y:S01]  /*33a0*/  IMAD.MOV.U32 R37, RZ, RZ, R51 ;  /* 0x000000ffff257224 */ /* 0x000fe200078e0033 */
[C---:B------:R-:W-:Y:S01]  /*33b0*/  LOP3.LUT R51, R0.reuse, 0x18, R119, 0xfe, !PT ;  /* 0x0000001800337812 */ /* 0x040fe200078efe77 */
[----:B------:R-:W-:Y:S01]  /*33c0*/  IMAD.MOV.U32 R38, RZ, RZ, R47 ;  /* 0x000000ffff267224 */ /* 0x000fe200078e002f */
[C-C-:B------:R-:W-:Y:S01]  /*33d0*/  LOP3.LUT R50, R0.reuse, 0x14, R119.reuse, 0xfe, !PT ;  /* 0x0000001400327812 */ /* 0x140fe200078efe77 */
[----:B------:R-:W-:Y:S01]  /*33e0*/  IMAD.MOV.U32 R20, RZ, RZ, R40 ;  /* 0x000000ffff147224 */ /* 0x000fe200078e0028 */
[----:B------:R1:W-:Y:S01]  /*33f0*/  STS.128 [R4+0x800], R12 ;  /* 0x0008000c04007388 */ /* 0x0003e20000000c00 */
[----:B------:R-:W-:Y:S01]  /*3400*/  IMAD.MOV.U32 R21, RZ, RZ, R56 ;  /* 0x000000ffff157224 */ /* 0x000fe200078e0038 */
[C---:B------:R-:W-:Y:S01]  /*3410*/  LOP3.LUT R40, R0.reuse, 0x60, R119, 0xfe, !PT ;  /* 0x0000006000287812 */ /* 0x040fe200078efe77 */
[----:B------:R-:W-:Y:S01]  /*3420*/  IMAD.MOV.U32 R22, RZ, RZ, R60 ;  /* 0x000000ffff167224 */ /* 0x000fe200078e003c */
[----:B------:R2:W-:Y:S01]  /*3430*/  STS.128 [R4], R8 ;  /* 0x0000000804007388 */ /* 0x0005e20000000c00 */
[----:B------:R-:W-:Y:S01]  /*3440*/  IMAD.MOV.U32 R32, RZ, RZ, R41 ;  /* 0x000000ffff207224 */ /* 0x000fe200078e0029 */
[C---:B------:R-:W-:Y:S01]  /*3450*/  LOP3.LUT R41, R0.reuse, 0x70, R119, 0xfe, !PT ;  /* 0x0000007000297812 */ /* 0x040fe200078efe77 */
[----:B------:R-:W-:Y:S01]  /*3460*/  IMAD.MOV.U32 R33, RZ, RZ, R57 ;  /* 0x000000ffff217224 */ /* 0x000fe200078e0039 */
[----:B------:R-:W-:Y:S01]  /*3470*/  STS.128 [R4+0x80], R16 ;  /* 0x0000801004007388 */ /* 0x000fe20000000c00 */
[----:B------:R-:W-:Y:S01]  /*3480*/  IMAD.MOV.U32 R34, RZ, RZ, R61 ;  /* 0x000000ffff227224 */ /* 0x000fe200078e003d */
[C---:B------:R-:W-:Y:S01]  /*3490*/  LOP3.LUT R56, R0.reuse, 0x34, R119, 0xfe, !PT ;  /* 0x0000003400387812 */ /* 0x040fe200078efe77 */
[----:B------:R-:W-:Y:S01]  /*34a0*/  IMAD.MOV.U32 R64, RZ, RZ, R43 ;  /* 0x000000ffff407224 */ /* 0x000fe200078e002b */
[----:B------:R3:W-:Y:S01]  /*34b0*/  STS.128 [R4+0x880], R36 ;  /* 0x0008802404007388 */ /* 0x0007e20000000c00 */
[----:B------:R-:W-:Y:S01]  /*34c0*/  IMAD.MOV.U32 R65, RZ, RZ, R59 ;  /* 0x000000ffff417224 */ /* 0x000fe200078e003b */
[C---:B------:R-:W-:Y:S01]  /*34d0*/  LOP3.LUT R57, R0.reuse, 0x30, R119, 0xfe, !PT ;  /* 0x0000003000397812 */ /* 0x040fe200078efe77 */
[----:B------:R-:W-:Y:S01]  /*34e0*/  IMAD R6, R95, 0x200, R95 ;  /* 0x000002005f067824 */ /* 0x000fe200078e025f */
[----:B------:R-:W-:Y:S01]  /*34f0*/  STS.128 [R4+0x400], R20 ;  /* 0x0004001404007388 */ /* 0x000fe20000000c00 */
[----:B-1----:R-:W-:Y:S01]  /*3500*/  IMAD.MOV.U32 R15, RZ, RZ, R66 ;  /* 0x000000ffff0f7224 */ /* 0x002fe200078e0042 */
[C-C-:B------:R-:W-:Y:S01]  /*3510*/  LOP3.LUT R59, R0.reuse, 0x28, R119.reuse, 0xfe, !PT ;  /* 0x00000028003b7812 */ /* 0x140fe200078efe77 */
[----:B------:R-:W-:Y:S01]  /*3520*/  IMAD.MOV.U32 R12, RZ, RZ, R42 ;  /* 0x000000ffff0c7224 */ /* 0x000fe200078e002a */
[----:B------:R1:W-:Y:S01]  /*3530*/  STS.128 [R4+0xc00], R32 ;  /* 0x000c002004007388 */ /* 0x0003e20000000c00 */
[----:B------:R-:W-:Y:S01]  /*3540*/  IMAD.MOV.U32 R13, RZ, RZ, R58 ;  /* 0x000000ffff0d7224 */ /* 0x000fe200078e003a */
[C---:B--2---:R-:W-:Y:S01]  /*3550*/  LOP3.LUT R8, R0.reuse, R119, RZ, 0xfc, !PT ;  /* 0x0000007700087212 */ /* 0x044fe200078efcff */
[----:B------:R-:W-:Y:S01]  /*3560*/  IMAD.MOV.U32 R14, RZ, RZ, R62 ;  /* 0x000000ffff0e7224 */ /* 0x000fe200078e003e */
[C---:B------:R-:W-:Y:S01]  /*3570*/  LOP3.LUT R58, R0.reuse, 0x2c, R119, 0xfe, !PT ;  /* 0x0000002c003a7812 */ /* 0x040fe200078efe77 */
[----:B------:R-:W-:Y:S01]  /*3580*/  IMAD.MOV.U32 R66, RZ, RZ, R63 ;  /* 0x000000ffff427224 */ /* 0x000fe200078e003f */
[--C-:B------:R-:W-:Y:S01]  /*3590*/  LOP3.LUT R60, R0, 0x24, R119.reuse, 0xfe, !PT ;  /* 0x00000024003c7812 */ /* 0x100fe200078efe77 */
[----:B------:R-:W-:Y:S01]  /*35a0*/  IMAD.SHL.U32 R6, R6, 0x10, RZ ;  /* 0x0000001006067824 */ /* 0x000fe200078e00ff */
[----:B------:R-:W-:Y:S01]  /*35b0*/  STS.128 [R4+0x480], R12 ;  /* 0x0004800c04007388 */ /* 0x000fe20000000c00 */
[----:B------:R-:W-:Y:S01]  /*35c0*/  IMAD R24, R2, c[0x0][0x194], RZ ;  /* 0x0000650002187a24 */ /* 0x000fe200078e02ff */
[--C-:B---3--:R-:W-:Y:S01]  /*35d0*/  LOP3.LUT R37, R0, 0x6c, R119.reuse, 0xfe, !PT ;  /* 0x0000006c00257812 */ /* 0x108fe200078efe77 */
[----:B------:R-:W-:Y:S01]  /*35e0*/  IMAD R63, R8, c[0x0][0x198], RZ ;  /* 0x00006600083f7a24 */ /* 0x000fe200078e02ff */
[----:B------:R2:W-:Y:S01]  /*35f0*/  STS.128 [R4+0xc80], R64 ;  /* 0x000c804004007388 */ /* 0x0005e20000000c00 */
[----:B------:R-:W-:Y:S01]  /*3600*/  LOP3.LUT R5, R6, 0xcff0, RZ, 0xc0, !PT ;  /* 0x0000cff006057812 */ /* 0x000fe200078ec0ff */
[----:B------:R-:W-:Y:S01]  /*3610*/  IMAD R31, R30, c[0x0][0x198], RZ ;  /* 0x000066001e1f7a24 */ /* 0x000fe200078e02ff */
[----:B------:R-:W-:Y:S01]  /*3620*/  LEA R36, P1, R24, c[0x0][0x170], 0x2 ;  /* 0x00005c0018247a11 */ /* 0x000fe200078210ff */
[----:B------:R-:W-:Y:S01]  /*3630*/  IMAD R69, R50, c[0x0][0x198], RZ ;  /* 0x0000660032457a24 */ /* 0x000fe200078e02ff */
[----:B------:R-:W-:Y:S01]  /*3640*/  LOP3.LUT R28, R5, 0x20, R28, 0x78, !PT ;  /* 0x00000020051c7812 */ /* 0x000fe200078e781c */
[----:B------:R-:W-:Y:S01]  /*3650*/  BAR.SYNC.DEFER_BLOCKING 0x0 ;  /* 0x0000000000007b1d */ /* 0x000fe20000010000 */
[----:B------:R-:W-:-:S02]  /*3660*/  LOP3.LUT R38, R0, 0x68, R119, 0xfe, !PT ;  /* 0x0000006800267812 */ /* 0x000fc400078efe77 */
[----:B-1----:R-:W-:Y:S02]  /*3670*/  LOP3.LUT R33, R28, 0x40, RZ, 0x3c, !PT ;  /* 0x000000401c217812 */ /* 0x002fe400078e3cff */
[C-C-:B------:R-:W-:Y:S02]  /*3680*/  LOP3.LUT R39, R0.reuse, 0x64, R119.reuse, 0xfe, !PT ;  /* 0x0000006400277812 */ /* 0x140fe400078efe77 */
[C-C-:B------:R-:W-:Y:S02]  /*3690*/  LOP3.LUT R61, R0.reuse, 0x20, R119.reuse, 0xfe, !PT ;  /* 0x00000020003d7812 */ /* 0x140fe400078efe77 */
[C-C-:B------:R-:W-:Y:S02]  /*36a0*/  LOP3.LUT R2, R0.reuse, 0x7c, R119.reuse, 0xfe, !PT ;  /* 0x0000007c00027812 */ /* 0x140fe400078efe77 */
[C-C-:B--2---:R-:W-:Y:S02]  /*36b0*/  LOP3.LUT R64, R0.reuse, 0x5c, R119.reuse, 0xfe, !PT ;  /* 0x0000005c00407812 */ /* 0x144fe400078efe77 */
[----:B------:R-:W-:-:S02]  /*36c0*/  LOP3.LUT R66, R0, 0x58, R119, 0xfe, !PT ;  /* 0x0000005800427812 */ /* 0x000fc400078efe77 */
[C-C-:B------:R-:W-:Y:S02]  /*36d0*/  LOP3.LUT R62, R0.reuse, 0x1c, R119.reuse, 0xfe, !PT ;  /* 0x0000001c003e7812 */ /* 0x140fe400078efe77 */
[C-C-:B------:R-:W-:Y:S02]  /*36e0*/  LOP3.LUT R49, R0.reuse, 0x10, R119.reuse, 0xfe, !PT ;  /* 0x0000001000317812 */ /* 0x140fe400078efe77 */
[--C-:B------:R-:W-:Y:S02]  /*36f0*/  LOP3.LUT R32, R0, 0xc, R119.reuse, 0xfe, !PT ;  /* 0x0000000c00207812 */ /* 0x100fe400078efe77 */
[----:B------:R-:W-:Y:S01]  /*3700*/  ISETP.LT.AND P2, PT, R8, c[0x0][0x17c], !P0 ;  /* 0x00005f0008007a0c */ /* 0x000fe20004741270 */
[----:B------:R-:W-:Y:S01]  /*3710*/  IMAD R67, R49, c[0x0][0x198], RZ ;  /* 0x0000660031437a24 */ /* 0x000fe200078e02ff */
[----:B------:R-:W-:Y:S01]  /*3720*/  LOP3.LUT R119, R0, 0x8, R119, 0xfe, !PT ;  /* 0x0000000800777812 */ /* 0x000fe200078efe77 */
[----:B------:R-:W1:Y:S01]  /*3730*/  LDS.128 R4, [R28] ;  /* 0x000000001c047984 */ /* 0x000e620000000c00 */
[----:B------:R-:W-:Y:S01]  /*3740*/  LEA.HI.X.SX32 R0, R24, c[0x0][0x174], 0x2, P1 ;  /* 0x00005d0018007a11 */ /* 0x000fe200008f16ff */
[----:B------:R-:W-:Y:S01]  /*3750*/  IMAD R65, R32, c[0x0][0x198], RZ ;  /* 0x0000660020417a24 */ /* 0x000fe200078e02ff */
[-C--:B------:R-:W-:Y:S01]  /*3760*/  LEA R42, P1, R63, R36.reuse, 0x2 ;  /* 0x000000243f2a7211 */ /* 0x080fe200078210ff */
[----:B------:R-:W2:Y:S01]  /*3770*/  LDS.128 R20, [R33] ;  /* 0x0000000021147984 */ /* 0x000ea20000000c00 */
[----:B------:R-:W-:-:S02]  /*3780*/  LEA R44, P5, R31, R36, 0x2 ;  /* 0x000000241f2c7211 */ /* 0x000fc400078a10ff */
[-C--:B------:R-:W-:Y:S01]  /*3790*/  LEA.HI.X.SX32 R43, R63, R0.reuse, 0x2, P1 ;  /* 0x000000003f2b7211 */ /* 0x080fe200008f16ff */
[----:B------:R-:W3:Y:S01]  /*37a0*/  LDS.128 R16, [R28+0x1000] ;  /* 0x001000001c107984 */ /* 0x000ee20000000c00 */
[----:B------:R-:W-:Y:S02]  /*37b0*/  ISETP.LT.AND P4, PT, R30, c[0x0][0x17c], !P0 ;  /* 0x00005f001e007a0c */ /* 0x000fe40004781270 */
[----:B------:R-:W-:Y:S01]  /*37c0*/  ISETP.LT.AND P1, PT, R29, c[0x0][0x17c], !P0 ;  /* 0x00005f001d007a0c */ /* 0x000fe20004721270 */
[----:B------:R-:W4:Y:S01]  /*37d0*/  LDS.128 R12, [R33+0x1000] ;  /* 0x00100000210c7984 */ /* 0x000f220000000c00 */
[----:B------:R-:W-:Y:S02]  /*37e0*/  LEA.HI.X.SX32 R45, R31, R0, 0x2, P5 ;  /* 0x000000001f2d7211 */ /* 0x000fe400028f16ff */
[C---:B------:R-:W-:Y:S01]  /*37f0*/  ISETP.LT.AND P3, PT, R119.reuse, c[0x0][0x17c], !P0 ;  /* 0x00005f0077007a0c */ /* 0x040fe20004761270 */
[----:B------:R-:W5:Y:S01]  /*3800*/  LDS.128 R8, [R28+0x2000] ;  /* 0x002000001c087984 */ /* 0x000f620000000c00 */
[----:B------:R-:W-:Y:S01]  /*3810*/  IMAD R119, R119, c[0x0][0x198], RZ ;  /* 0x0000660077777a24 */ /* 0x000fe200078e02ff */
[----:B------:R-:W-:-:S02]  /*3820*/  ISETP.LT.AND P5, PT, R32, c[0x0][0x17c], !P0 ;  /* 0x00005f0020007a0c */ /* 0x000fc400047a1270 */
[----:B------:R-:W5:Y:S04]  /*3830*/  LDS.128 R24, [R33+0x2000] ;  /* 0x0020000021187984 */ /* 0x000f680000000c00 */
[----:B------:R-:W5:Y:S04]  /*3840*/  LDS.128 R28, [R28+0x3000] ;  /* 0x003000001c1c7984 */ /* 0x000f680000000c00 */
[----:B------:R-:W5:Y:S04]  /*3850*/  LDS.128 R32, [R33+0x3000] ;  /* 0x0030000021207984 */ /* 0x000f680000000c00 */
[----:B-1----:R1:W-:Y:S01]  /*3860*/  @P2 STG.E [R42.64], R4 ;  /* 0x000000042a002986 */ /* 0x0023e2000c10190e */
[----:B------:R-:W-:-:S03]  /*3870*/  LEA R46, P2, R119, R36, 0x2 ;  /* 0x00000024772e7211 */ /* 0x000fc600078410ff */
[----:B--2---:R2:W-:Y:S01]  /*3880*/  @P4 STG.E [R44.64], R20 ;  /* 0x000000142c004986 */ /* 0x0045e2000c10190e */
[----:B------:R-:W-:Y:S02]  /*3890*/  LEA.HI.X.SX32 R47, R119, R0, 0x2, P2 ;  /* 0x00000000772f7211 */ /* 0x000fe400010f16ff */
[----:B------:R-:W-:Y:S02]  /*38a0*/  LEA R48, P4, R65, R36, 0x2 ;  /* 0x0000002441307211 */ /* 0x000fe400078810ff */
[----:B------:R-:W-:Y:S01]  /*38b0*/  ISETP.LT.AND P2, PT, R49, c[0x0][0x17c], !P0 ;  /* 0x00005f0031007a0c */ /* 0x000fe20004741270 */
[----:B---3--:R3:W-:Y:S01]  /*38c0*/  @P3 STG.E [R46.64], R16 ;  /* 0x000000102e003986 */ /* 0x0087e2000c10190e */
[----:B------:R-:W-:Y:S01]  /*38d0*/  ISETP.LT.AND P3, PT, R50, c[0x0][0x17c], !P0 ;  /* 0x00005f0032007a0c */ /* 0x000fe20004761270 */
[----:B-1----:R-:W-:Y:S01]  /*38e0*/  IMAD.MOV.U32 R4, RZ, RZ, c[0x0][0x198] ;  /* 0x00006600ff047624 */ /* 0x002fe200078e00ff */
[----:B------:R-:W-:Y:S01]  /*38f0*/  LEA.HI.X.SX32 R49, R65, R0, 0x2, P4 ;  /* 0x0000000041317211 */ /* 0x000fe200020f16ff */
[----:B------:R-:W-:Y:S01]  /*3900*/  IMAD R65, R62, c[0x0][0x198], RZ ;  /* 0x000066003e417a24 */ /* 0x000fe200078e02ff */
[-C--:B------:R-:W-:Y:S01]  /*3910*/  LEA R42, P6, R67, R36.reuse, 0x2 ;  /* 0x00000024432a7211 */ /* 0x080fe200078c10ff */
[----:B--2---:R-:W-:Y:S01]  /*3920*/  IMAD R45, R51, c[0x0][0x198], RZ ;  /* 0x00006600332d7a24 */ /* 0x004fe200078e02ff */
[----:B------:R-:W-:Y:S01]  /*3930*/  LEA R50, P4, R69, R36, 0x2 ;  /* 0x0000002445327211 */ /* 0x000fe200078810ff */
[----:B----4-:R-:W-:Y:S01]  /*3940*/  @P5 STG.E [R48.64], R12 ;  /* 0x0000000c30005986 */ /* 0x010fe2000c10190e */
[----:B------:R-:W-:Y:S01]  /*3950*/  LEA.HI.X.SX32 R43, R67, R0, 0x2, P6 ;  /* 0x00000000432b7211 */ /* 0x000fe200030f16ff */
[----:B------:R-:W-:Y:S01]  /*3960*/  IMAD R63, R4, 0x20, R63 ;  /* 0x00000020043f7824 */ /* 0x000fe200078e023f */
[----:B------:R-:W-:-:S02]  /*3970*/  ISETP.LT.AND P5, PT, R51, c[0x0][0x17c], !P0 ;  /* 0x00005f0033007a0c */ /* 0x000fc400047a1270 */
[----:B------:R-:W-:Y:S01]  /*3980*/  LEA.HI.X.SX32 R51, R69, R0, 0x2, P4 ;  /* 0x0000000045337211 */ /* 0x000fe200020f16ff */
[----:B-----5:R1:W-:Y:S01]  /*3990*/  @P2 STG.E [R42.64], R8 ;  /* 0x000000082a002986 */ /* 0x0203e2000c10190e */
[----:B---3--:R-:W-:Y:S02]  /*39a0*/  LEA R46, P6, R65, R36, 0x2 ;  /* 0x00000024412e7211 */ /* 0x008fe400078c10ff */
[----:B------:R-:W-:Y:S01]  /*39b0*/  ISETP.LT.AND P2, PT, R62, c[0x0][0x17c], !P0 ;  /* 0x00005f003e007a0c */ /* 0x000fe20004741270 */
[----:B------:R2:W-:Y:S01]  /*39c0*/  @P3 STG.E [R50.64], R24 ;  /* 0x0000001832003986 */ /* 0x0005e2000c10190e */
[----:B------:R-:W-:Y:S01]  /*39d0*/  ISETP.LT.AND P3, PT, R41, c[0x0][0x17c], !P0 ;  /* 0x00005f0029007a0c */ /* 0x000fe20004761270 */
[----:B------:R-:W-:Y:S01]  /*39e0*/  IMAD R41, R4, 0x4, R63 ;  /* 0x0000000404297824 */ /* 0x000fe200078e023f */
[----:B------:R-:W-:Y:S02]  /*39f0*/  LEA.HI.X.SX32 R47, R65, R0, 0x2, P6 ;  /* 0x00000000412f7211 */ /* 0x000fe400030f16ff */
[----:B------:R-:W-:-:S02]  /*3a00*/  LEA R44, P4, R45, R36, 0x2 ;  /* 0x000000242d2c7211 */ /* 0x000fc400078810ff */
[----:B-1----:R-:W-:Y:S02]  /*3a10*/  LEA R42, P6, R63, R36, 0x2 ;  /* 0x000000243f2a7211 */ /* 0x002fe400078c10ff */
[-C--:B------:R-:W-:Y:S02]  /*3a20*/  LEA.HI.X.SX32 R45, R45, R0.reuse, 0x2, P4 ;  /* 0x000000002d2d7211 */ /* 0x080fe400020f16ff */
[----:B------:R-:W-:Y:S01]  /*3a30*/  LEA.HI.X.SX32 R43, R63, R0, 0x2, P6 ;  /* 0x000000003f2b7211 */ /* 0x000fe200030f16ff */
[C---:B--2---:R-:W-:Y:S01]  /*3a40*/  IMAD R51, R4.reuse, 0x4, R41 ;  /* 0x0000000404337824 */ /* 0x044fe200078e0229 */
[----:B------:R-:W-:Y:S01]  /*3a50*/  LEA R48, P6, R41, R36, 0x2 ;  /* 0x0000002429307211 */ /* 0x000fe200078c10ff */
[----:B------:R1:W-:Y:S01]  /*3a60*/  @P5 STG.E [R44.64], R28 ;  /* 0x0000001c2c005986 */ /* 0x0003e2000c10190e */
[----:B------:R-:W-:Y:S02]  /*3a70*/  ISETP.LT.AND P4, PT, R61, c[0x0][0x17c], !P0 ;  /* 0x00005f003d007a0c */ /* 0x000fe40004781270 */
[----:B------:R-:W-:Y:S01]  /*3a80*/  LEA.HI.X.SX32 R49, R41, R0, 0x2, P6 ;  /* 0x0000000029317211 */ /* 0x000fe200030f16ff */
[----:B------:R-:W-:Y:S01]  /*3a90*/  IMAD R41, R4, 0x4, R51 ;  /* 0x0000000404297824 */ /* 0x000fe200078e0233 */
[----:B------:R-:W-:Y:S01]  /*3aa0*/  ISETP.LT.AND P5, PT, R60, c[0x0][0x17c], !P0 ;  /* 0x00005f003c007a0c */ /* 0x000fe200047a1270 */
[----:B------:R2:W-:Y:S01]  /*3ab0*/  @P2 STG.E [R46.64], R32 ;  /* 0x000000202e002986 */ /* 0x0005e2000c10190e */
[----:B------:R-:W-:-:S02]  /*3ac0*/  ISETP.LT.AND P2, PT, R59, c[0x0][0x17c], !P0 ;  /* 0x00005f003b007a0c */ /* 0x000fc40004741270 */
[----:B-1----:R-:W-:-:S05]  /*3ad0*/  LEA R44, P6, R51, R36, 0x2 ;  /* 0x00000024332c7211 */ /* 0x002fca00078c10ff */
[----:B------:R1:W-:Y:S01]  /*3ae0*/  @P4 STG.E [R42.64], R5 ;  /* 0x000000052a004986 */ /* 0x0003e2000c10190e */
[----:B------:R-:W-:Y:S02]  /*3af0*/  ISETP.LT.AND P4, PT, R58, c[0x0][0x17c], !P0 ;  /* 0x00005f003a007a0c */ /* 0x000fe40004781270 */
[----:B------:R-:W-:Y:S01]  /*3b00*/  LEA.HI.X.SX32 R45, R51, R0, 0x2, P6 ;  /* 0x00000000332d7211 */ /* 0x000fe200030f16ff */
[----:B------:R-:W-:Y:S01]  /*3b10*/  IMAD R51, R4, 0x4, R41 ;  /* 0x0000000404337824 */ /* 0x000fe200078e0229 */
[----:B--2---:R-:W-:Y:S01]  /*3b20*/  LEA R46, P6, R41, R36, 0x2 ;  /* 0x00000024292e7211 */ /* 0x004fe200078c10ff */
[----:B------:R2:W-:Y:S01]  /*3b30*/  @P5 STG.E [R48.64], R21 ;  /* 0x0000001530005986 */ /* 0x0005e2000c10190e */
[----:B------:R-:W-:Y:S02]  /*3b40*/  ISETP.LT.AND P5, PT, R57, c[0x0][0x17c], !P0 ;  /* 0x00005f0039007a0c */ /* 0x000fe400047a1270 */
[----:B------:R-:W-:Y:S01]  /*3b50*/  LEA.HI.X.SX32 R47, R41, R0, 0x2, P6 ;  /* 0x00000000292f7211 */ /* 0x000fe200030f16ff */
[----:B------:R3:W-:Y:S01]  /*3b60*/  @P2 STG.E [R44.64], R17 ;  /* 0x000000112c002986 */ /* 0x0007e2000c10190e */
[----:B------:R-:W-:Y:S01]  /*3b70*/  ISETP.LT.AND P2, PT, R56, c[0x0][0x17c], !P0 ;  /* 0x00005f0038007a0c */ /* 0x000fe20004741270 */
[C---:B-1----:R-:W-:Y:S01]  /*3b80*/  IMAD R5, R4.reuse, 0x4, R51 ;  /* 0x0000000404057824 */ /* 0x042fe200078e0233 */
[----:B------:R-:W-:Y:S01]  /*3b90*/  LEA R42, P6, R51, R36, 0x2 ;  /* 0x00000024332a7211 */ /* 0x000fe200078c10ff */
[----:B------:R1:W-:Y:S01]  /*3ba0*/  @P4 STG.E [R46.64], R13 ;  /* 0x0000000d2e004986 */ /* 0x0003e2000c10190e */
[----:B------:R-:W-:Y:S01]  /*3bb0*/  ISETP.LT.AND P4, PT, R55, c[0x0][0x17c], !P0 ;  /* 0x00005f0037007a0c */ /* 0x000fe20004781270 */
[----:B------:R-:W-:Y:S01]  /*3bc0*/  IMAD R41, R4, 0x4, R5 ;  /* 0x0000000404297824 */ /* 0x000fe200078e0205 */
[----:B------:R-:W-:-:S02]  /*3bd0*/  LEA.HI.X.SX32 R43, R51, R0, 0x2, P6 ;  /* 0x00000000332b7211 */ /* 0x000fc400030f16ff */
[----:B------:R-:W-:-:S03]  /*3be0*/  LEA R20, P6, R5, R36, 0x2 ;  /* 0x0000002405147211 */ /* 0x000fc600078c10ff */
[----:B------:R-:W-:Y:S01]  /*3bf0*/  @P5 STG.E [R42.64], R9 ;  /* 0x000000092a005986 */ /* 0x000fe2000c10190e */
[----:B--2---:R-:W-:Y:S01]  /*3c00*/  LEA.HI.X.SX32 R21, R5, R0, 0x2, P6 ;  /* 0x0000000005157211 */ /* 0x004fe200030f16ff */
[----:B------:R-:W-:Y:S01]  /*3c10*/  IMAD R5, R4, 0x4, R41 ;  /* 0x0000000404057824 */ /* 0x000fe200078e0229 */
[C---:B------:R-:W-:Y:S02]  /*3c20*/  LEA R16, P6, R41.reuse, R36, 0x2 ;  /* 0x0000002429107211 */ /* 0x040fe400078c10ff */
[----:B------:R-:W-:Y:S01]  /*3c30*/  ISETP.LT.AND P5, PT, R54, c[0x0][0x17c], !P0 ;  /* 0x00005f0036007a0c */ /* 0x000fe200047a1270 */
[----:B------:R2:W-:Y:S01]  /*3c40*/  @P2 STG.E [R20.64], R25 ;  /* 0x0000001914002986 */ /* 0x0005e2000c10190e */
[----:B---3--:R-:W-:Y:S01]  /*3c50*/  LEA.HI.X.SX32 R17, R41, R0, 0x2, P6 ;  /* 0x0000000029117211 */ /* 0x008fe200030f16ff */
[C---:B------:R-:W-:Y:S01]  /*3c60*/  IMAD R41, R4.reuse, 0x4, R5 ;  /* 0x0000000404297824 */ /* 0x040fe200078e0205 */
[----:B------:R-:W-:Y:S02]  /*3c70*/  LEA R12, P6, R5, R36, 0x2 ;  /* 0x00000024050c7211 */ /* 0x000fe400078c10ff */
[----:B------:R-:W-:Y:S01]  /*3c80*/  ISETP.LT.AND P2, PT, R53, c[0x0][0x17c], !P0 ;  /* 0x00005f0035007a0c */ /* 0x000fe20004741270 */
[----:B------:R3:W-:Y:S01]  /*3c90*/  @P4 STG.E [R16.64], R29 ;  /* 0x0000001d10004986 */ /* 0x0007e2000c10190e */
[----:B-1----:R-:W-:Y:S01]  /*3ca0*/  LEA.HI.X.SX32 R13, R5, R0, 0x2, P6 ;  /* 0x00000000050d7211 */ /* 0x002fe200030f16ff */
[----:B------:R-:W-:Y:S01]  /*3cb0*/  IMAD R5, R4, 0x4, R41 ;  /* 0x0000000404057824 */ /* 0x000fe200078e0229 */
[----:B------:R-:W-:-:S02]  /*3cc0*/  LEA R8, P6, R41, R36, 0x2 ;  /* 0x0000002429087211 */ /* 0x000fc400078c10ff */
[----:B------:R-:W-:Y:S01]  /*3cd0*/  ISETP.LT.AND P4, PT, R52, c[0x0][0x17c], !P0 ;  /* 0x00005f0034007a0c */ /* 0x000fe20004781270 */
[----:B--2---:R-:W-:Y:S01]  /*3ce0*/  IMAD R25, R4, 0x4, R5 ;  /* 0x0000000404197824 */ /* 0x004fe200078e0205 */
[----:B------:R-:W-:Y:S01]  /*3cf0*/  LEA.HI.X.SX32 R9, R41, R0, 0x2, P6 ;  /* 0x0000000029097211 */ /* 0x000fe200030f16ff */
[----:B------:R1:W-:Y:S01]  /*3d00*/  @P5 STG.E [R12.64], R33 ;  /* 0x000000210c005986 */ /* 0x0003e2000c10190e */
[C---:B------:R-:W-:Y:S02]  /*3d10*/  LEA R20, P6, R5.reuse, R36, 0x2 ;  /* 0x0000002405147211 */ /* 0x040fe400078c10ff */
[----:B------:R-:W-:Y:S01]  /*3d20*/  ISETP.LT.AND P5, PT, R72, c[0x0][0x17c], !P0 ;  /* 0x00005f0048007a0c */ /* 0x000fe200047a1270 */
[----:B------:R2:W-:Y:S01]  /*3d30*/  @P2 STG.E [R8.64], R6 ;  /* 0x0000000608002986 */ /* 0x0005e2000c10190e */
[----:B------:R-:W-:Y:S01]  /*3d40*/  LEA.HI.X.SX32 R21, R5, R0, 0x2, P6 ;  /* 0x0000000005157211 */ /* 0x000fe200030f16ff */
[----:B------:R-:W-:Y:S01]  /*3d50*/  IMAD R5, R4, 0x4, R25 ;  /* 0x0000000404057824 */ /* 0x000fe200078e0219 */
[----:B---3--:R-:W-:-:S02]  /*3d60*/  LEA R16, P6, R25, R36, 0x2 ;  /* 0x0000002419107211 */ /* 0x008fc400078c10ff */
[----:B------:R-:W-:Y:S01]  /*3d70*/  ISETP.LT.AND P2, PT, R71, c[0x0][0x17c], !P0 ;  /* 0x00005f0047007a0c */ /* 0x000fe20004741270 */
[----:B------:R3:W-:Y:S01]  /*3d80*/  @P4 STG.E [R20.64], R22 ;  /* 0x0000001614004986 */ /* 0x0007e2000c10190e */
[----:B------:R-:W-:Y:S01]  /*3d90*/  LEA.HI.X.SX32 R17, R25, R0, 0x2, P6 ;  /* 0x0000000019117211 */ /* 0x000fe200030f16ff */
[----:B------:R-:W-:Y:S01]  /*3da0*/  IMAD R25, R4, 0x4, R5 ;  /* 0x0000000404197824 */ /* 0x000fe200078e0205 */
[C---:B-1----:R-:W-:Y:S02]  /*3db0*/  LEA R12, P6, R5.reuse, R36, 0x2 ;  /* 0x00000024050c7211 */ /* 0x042fe400078c10ff */
[----:B------:R-:W-:Y:S01]  /*3dc0*/  ISETP.LT.AND P4, PT, R70, c[0x0][0x17c], !P0 ;  /* 0x00005f0046007a0c */ /* 0x000fe20004781270 */
[----:B------:R1:W-:Y:S01]  /*3dd0*/  @P5 STG.E [R16.64], R18 ;  /* 0x0000001210005986 */ /* 0x0003e2000c10190e */
[----:B------:R-:W-:Y:S01]  /*3de0*/  LEA.HI.X.SX32 R13, R5, R0, 0x2, P6 ;  /* 0x00000000050d7211 */ /* 0x000fe200030f16ff */
[----:B------:R-:W-:Y:S01]  /*3df0*/  IMAD R5, R4, 0x4, R25 ;  /* 0x0000000404057824 */ /* 0x000fe200078e0219 */
[----:B--2---:R-:W-:-:S02]  /*3e00*/  LEA R8, P6, R25, R36, 0x2 ;  /* 0x0000002419087211 */ /* 0x004fc400078c10ff */
[----:B------:R-:W-:Y:S01]  /*3e10*/  ISETP.LT.AND P5, PT, R68, c[0x0][0x17c], !P0 ;  /* 0x00005f0044007a0c */ /* 0x000fe200047a1270 */
[----:B------:R2:W-:Y:S01]  /*3e20*/  @P2 STG.E [R12.64], R14 ;  /* 0x0000000e0c002986 */ /* 0x0005e2000c10190e */
[----:B------:R-:W-:Y:S01]  /*3e30*/  LEA.HI.X.SX32 R9, R25, R0, 0x2, P6 ;  /* 0x0000000019097211 */ /* 0x000fe200030f16ff */
[----:B------:R-:W-:Y:S01]  /*3e40*/  IMAD R25, R4, 0x4, R5 ;  /* 0x0000000404197824 */ /* 0x000fe200078e0205 */
[C---:B---3--:R-:W-:Y:S02]  /*3e50*/  LEA R20, P6, R5.reuse, R36, 0x2 ;  /* 0x0000002405147211 */ /* 0x048fe400078c10ff */
[----:B------:R-:W-:Y:S01]  /*3e60*/  ISETP.LT.AND P2, PT, R66, c[0x0][0x17c], !P0 ;  /* 0x00005f0042007a0c */ /* 0x000fe20004741270 */
[----:B------:R3:W-:Y:S01]  /*3e70*/  @P4 STG.E [R8.64], R10 ;  /* 0x0000000a08004986 */ /* 0x0007e2000c10190e */
[----:B------:R-:W-:Y:S01]  /*3e80*/  LEA.HI.X.SX32 R21, R5, R0, 0x2, P6 ;  /* 0x0000000005157211 */ /* 0x000fe200030f16ff */
[----:B------:R-:W-:Y:S01]  /*3e90*/  IMAD R5, R4, 0x4, R25 ;  /* 0x0000000404057824 */ /* 0x000fe200078e0219 */
[----:B-1----:R-:W-:-:S02]  /*3ea0*/  LEA R16, P6, R25, R36, 0x2 ;  /* 0x0000002419107211 */ /* 0x002fc400078c10ff */
[----:B------:R-:W-:Y:S01]  /*3eb0*/  ISETP.LT.AND P4, PT, R64, c[0x0][0x17c], !P0 ;  /* 0x00005f0040007a0c */ /* 0x000fe20004781270 */
[----:B------:R1:W-:Y:S01]  /*3ec0*/  @P5 STG.E [R20.64], R26 ;  /* 0x0000001a14005986 */ /* 0x0003e2000c10190e */
[----:B------:R-:W-:Y:S01]  /*3ed0*/  LEA.HI.X.SX32 R17, R25, R0, 0x2, P6 ;  /* 0x0000000019117211 */ /* 0x000fe200030f16ff */
[----:B------:R-:W-:Y:S01]  /*3ee0*/  IMAD R25, R4, 0x4, R5 ;  /* 0x0000000404197824 */ /* 0x000fe200078e0205 */
[C---:B--2---:R-:W-:Y:S02]  /*3ef0*/  LEA R12, P6, R5.reuse, R36, 0x2 ;  /* 0x00000024050c7211 */ /* 0x044fe400078c10ff */
        /* <DEDUP_REMOVED lines=8> */
[C---:B------:R-:W-:Y:S01]  /*3f80*/  IMAD R25, R4.reuse, 0x4, R5 ;  /* 0x0000000404197824 */ /* 0x040fe200078e0205 */
[----:B-1----:R-:W-:Y:S02]  /*3f90*/  LEA R20, P6, R5, R36, 0x2 ;  /* 0x0000002405147211 */ /* 0x002fe400078c10ff */
[----:B------:R-:W-:Y:S01]  /*3fa0*/  ISETP.LT.AND P4, PT, R37, c[0x0][0x17c], !P0 ;  /* 0x00005f0025007a0c */ /* 0x000fe20004781270 */
[C---:B------:R-:W-:Y:S01]  /*3fb0*/  IMAD R29, R4.reuse, 0x4, R25 ;  /* 0x00000004041d7824 */ /* 0x040fe200078e0219 */
[----:B------:R-:W-:Y:S01]  /*3fc0*/  LEA.HI.X.SX32 R21, R5, R0, 0x2, P6 ;  /* 0x0000000005157211 */ /* 0x000fe200030f16ff */
[----:B------:R1:W-:Y:S01]  /*3fd0*/  @P5 STG.E [R8.64], R7 ;  /* 0x0000000708005986 */ /* 0x0003e2000c10190e */
[-C--:B--2---:R-:W-:Y:S01]  /*3fe0*/  LEA R16, P6, R25, R36.reuse, 0x2 ;  /* 0x0000002419107211 */ /* 0x084fe200078c10ff */
[----:B------:R-:W-:Y:S01]  /*3ff0*/  IMAD R5, R4, 0x4, R29 ;  /* 0x0000000404057824 */ /* 0x000fe200078e021d */
[----:B------:R-:W-:Y:S01]  /*4000*/  ISETP.LT.AND P5, PT, R38, c[0x0][0x17c], !P0 ;  /* 0x00005f0026007a0c */ /* 0x000fe200047a1270 */
[----:B------:R2:W-:Y:S01]  /*4010*/  @P2 STG.E [R20.64], R23 ;  /* 0x0000001714002986 */ /* 0x0005e2000c10190e */
[----:B---3--:R-:W-:Y:S01]  /*4020*/  LEA R12, P2, R29, R36, 0x2 ;  /* 0x000000241d0c7211 */ /* 0x008fe200078410ff */
[----:B------:R-:W-:Y:S01]  /*4030*/  IMAD R33, R4, 0x4, R5 ;  /* 0x0000000404217824 */ /* 0x000fe200078e0205 */
[----:B------:R-:W-:-:S02]  /*4040*/  LEA.HI.X.SX32 R17, R25, R0, 0x2, P6 ;  /* 0x0000000019117211 */ /* 0x000fc400030f16ff */
[----:B------:R-:W-:Y:S01]  /*4050*/  LEA.HI.X.SX32 R13, R29, R0, 0x2, P2 ;  /* 0x000000001d0d7211 */ /* 0x000fe200010f16ff */
[----:B------:R-:W-:Y:S01]  /*4060*/  IMAD R37, R4, 0x4, R33 ;  /* 0x0000000404257824 */ /* 0x000fe200078e0221 */
[-C--:B------:R-:W-:Y:S02]  /*4070*/  LEA R6, P2, R33, R36.reuse, 0x2 ;  /* 0x0000002421067211 */ /* 0x080fe400078410ff */
[----:B------:R-:W-:Y:S02]  /*4080*/  LEA R24, P6, R5, R36, 0x2 ;  /* 0x0000002405187211 */ /* 0x000fe400078c10ff */
[-C--:B-1----:R-:W-:Y:S01]  /*4090*/  LEA.HI.X.SX32 R7, R33, R0.reuse, 0x2, P2 ;  /* 0x0000000021077211 */ /* 0x082fe200010f16ff */
[----:B------:R2:W-:Y:S01]  /*40a0*/  @P5 STG.E [R16.64], R19 ;  /* 0x0000001310005986 */ /* 0x0005e2000c10190e */
[----:B------:R-:W-:Y:S02]  /*40b0*/  ISETP.LT.AND P2, PT, R3, c[0x0][0x17c], !P0 ;  /* 0x00005f0003007a0c */ /* 0x000fe40004741270 */
[----:B------:R-:W-:Y:S01]  /*40c0*/  ISETP.LT.AND P0, PT, R2, c[0x0][0x17c], !P0 ;  /* 0x00005f0002007a0c */ /* 0x000fe20004701270 */
[----:B------:R2:W-:Y:S01]  /*40d0*/  @P4 STG.E [R12.64], R15 ;  /* 0x0000000f0c004986 */ /* 0x0005e2000c10190e */
[----:B------:R-:W-:Y:S01]  /*40e0*/  LEA.HI.X.SX32 R25, R5, R0, 0x2, P6 ;  /* 0x0000000005197211 */ /* 0x000fe200030f16ff */
[----:B------:R-:W-:Y:S01]  /*40f0*/  IMAD R5, R4, 0x4, R37 ;  /* 0x0000000404057824 */ /* 0x000fe200078e0225 */
[----:B------:R-:W-:-:S03]  /*4100*/  LEA R8, P6, R37, R36, 0x2 ;  /* 0x0000002425087211 */ /* 0x000fc600078c10ff */
[----:B------:R2:W-:Y:S01]  /*4110*/  @P3 STG.E [R24.64], R11 ;  /* 0x0000000b18003986 */ /* 0x0005e2000c10190e */
[----:B------:R-:W-:Y:S02]  /*4120*/  LEA.HI.X.SX32 R9, R37, R0, 0x2, P6 ;  /* 0x0000000025097211 */ /* 0x000fe400030f16ff */
[C---:B------:R-:W-:Y:S01]  /*4130*/  LEA R36, P6, R5.reuse, R36, 0x2 ;  /* 0x0000002405247211 */ /* 0x040fe200078c10ff */
[----:B------:R2:W-:Y:S03]  /*4140*/  @P2 STG.E [R6.64], R27 ;  /* 0x0000001b06002986 */ /* 0x0005e6000c10190e */
[----:B------:R-:W-:Y:S01]  /*4150*/  LEA.HI.X.SX32 R37, R5, R0, 0x2, P6 ;  /* 0x0000000005257211 */ /* 0x000fe200030f16ff */
[----:B------:R2:W-:Y:S01]  /*4160*/  @P1 STG.E [R8.64], R31 ;  /* 0x0000001f08001986 */ /* 0x0005e2000c10190e */
[----:B------:R-:W-:Y:S07]  /*4170*/  @!P0 EXIT ;  /* 0x000000000000894d */ /* 0x000fee0003800000 */
[----:B------:R-:W-:Y:S01]  /*4180*/  STG.E [R36.64], R35 ;  /* 0x0000002324007986 */ /* 0x000fe2000c10190e */
[----:B------:R-:W-:Y:S05]  /*4190*/  EXIT ;  /* 0x000000000000794d */ /* 0x000fea0003800000 */
.L_x_3:
[----:B------:R-:W-:-:S00]  /*41a0*/  BRA `(.L_x_3) ;  /* 0xfffffff000007947 */ /* 0x000fc0000383ffff */
[----:B------:R-:W-:-:S00]  /*41b0*/  NOP ;  /* 0x0000000000007918 */ /* 0x000fc00000000000 */
        /* <DEDUP_REMOVED lines=12> */
.L_x_4:


//--------------------- .nv.shared.matmul_kernel  --------------------------
	.section	.nv.shared.matmul_kernel,"aw",@nobits
	.sectionflags	@""
	.align	16
